	.target	sm_90a

	.elftype	@"ET_EXEC"


//--------------------- .note.nv.tkinfo           --------------------------
	.section	.note.nv.tkinfo,"",@"SHT_NOTE"
	.sectionflags	@"SHF_NOTE_NV_TKINFO"
	.tkinfo
        /*0018*/ 	.word	0x00000002
        /*0030*/ 	.string	""
        /*0030*/ 	.string	"ptxas"
        /*0030*/ 	.string	"Cuda compilation tools, release 13.0, V13.0.88"
        /*0030*/ 	.string	"Build cuda_13.0.r13.0/compiler.36424714_0"
        /*0030*/ 	.string	"-arch sm_90a -m 64 "



//--------------------- .note.nv.cuinfo           --------------------------
	.section	.note.nv.cuinfo,"",@"SHT_NOTE"
	.sectionflags	@"SHF_NOTE_NV_CUINFO"
        /*0018*/ 	.short	0x0002
        /*001a*/ 	.short	0x005a
        /*001c*/ 	.short	0x0082
	.zero		2


//--------------------- .nv.info                  --------------------------
	.section	.nv.info,"",@"SHT_CUDA_INFO"
	.align	4


	//----- nvinfo : EIATTR_REGCOUNT
	.align		4
        /*0000*/ 	.byte	0x04, 0x2f
        /*0002*/ 	.short	(.L_12 - .L_11)
	.align		4
.L_11:
        /*0004*/ 	.word	index@(_ZN7cutlass13device_kernelINS_4gemm6kernel13GemmUniversalIN4cute5tupleIJiiiiEEENS1_10collective13CollectiveMmaINS1_37MainloopSm90TmaGmmaWarpSpecializedFP8ILi6ENS5_IJNS4_1CILi1EEESB_SB_EEENS1_35KernelTmaWarpSpecializedCooperativeEEENS5_IJNSA_ILi128EEENSA_ILi64EEESG_EEENS_12float_e5m2_tENS5_IJlSB_lEEESI_SJ_NS4_8TiledMMAINS4_8MMA_AtomIJNS4_4SM904GMMA30MMA_64x64x32_F32E5M2E5M2_SS_TNILNSN_7ScaleInE1ELSP_1EEEEEENS4_6LayoutINS5_IJNSA_ILi2EEESB_SB_EEENS5_IJSB_NSA_ILi0EEESV_EEEEENS5_IJNS4_10UnderscoreESY_SY_EEEEENS4_13SM90_TMA_LOADENS4_14ComposedLayoutINS4_7SwizzleILi2ELi4ELi3EEENS4_18smem_ptr_flag_bitsILi8EEENSS_INS5_IJNSA_ILi8EEESG_EEENS5_IJSG_SB_EEEEEEEvNS4_8identityES11_S1B_vS1C_EENS_8epilogue10collective6detail29Sm90TmaWarpSpecializedAdapterINS1F_15DefaultEpilogueISI_SJ_SJ_NS1E_6thread17LinearCombinationISI_Li1EffLNS1J_9ScaleType4KindE0ELNS_15FloatRoundStyleE2ESI_EENS1_15EpilogueDefaultEEEEEvvEEEEvNT_6ParamsE)
        /*0008*/ 	.word	0x000000a8


	//----- nvinfo : EIATTR_FRAME_SIZE
	.align		4
.L_12:
        /*000c*/ 	.byte	0x04, 0x11
        /*000e*/ 	.short	(.L_14 - .L_13)
	.align		4
.L_13:
        /*0010*/ 	.word	index@(_ZN7cutlass13device_kernelINS_4gemm6kernel13GemmUniversalIN4cute5tupleIJiiiiEEENS1_10collective13CollectiveMmaINS1_37MainloopSm90TmaGmmaWarpSpecializedFP8ILi6ENS5_IJNS4_1CILi1EEESB_SB_EEENS1_35KernelTmaWarpSpecializedCooperativeEEENS5_IJNSA_ILi128EEENSA_ILi64EEESG_EEENS_12float_e5m2_tENS5_IJlSB_lEEESI_SJ_NS4_8TiledMMAINS4_8MMA_AtomIJNS4_4SM904GMMA30MMA_64x64x32_F32E5M2E5M2_SS_TNILNSN_7ScaleInE1ELSP_1EEEEEENS4_6LayoutINS5_IJNSA_ILi2EEESB_SB_EEENS5_IJSB_NSA_ILi0EEESV_EEEEENS5_IJNS4_10UnderscoreESY_SY_EEEEENS4_13SM90_TMA_LOADENS4_14ComposedLayoutINS4_7SwizzleILi2ELi4ELi3EEENS4_18smem_ptr_flag_bitsILi8EEENSS_INS5_IJNSA_ILi8EEESG_EEENS5_IJSG_SB_EEEEEEEvNS4_8identityES11_S1B_vS1C_EENS_8epilogue10collective6detail29Sm90TmaWarpSpecializedAdapterINS1F_15DefaultEpilogueISI_SJ_SJ_NS1E_6thread17LinearCombinationISI_Li1EffLNS1J_9ScaleType4KindE0ELNS_15FloatRoundStyleE2ESI_EENS1_15EpilogueDefaultEEEEEvvEEEEvNT_6ParamsE)
        /*0014*/ 	.word	0x00000000


	//----- nvinfo : EIATTR_MIN_STACK_SIZE
	.align		4
.L_14:
        /*0018*/ 	.byte	0x04, 0x12
        /*001a*/ 	.short	(.L_16 - .L_15)
	.align		4
.L_15:
        /*001c*/ 	.word	index@(_ZN7cutlass13device_kernelINS_4gemm6kernel13GemmUniversalIN4cute5tupleIJiiiiEEENS1_10collective13CollectiveMmaINS1_37MainloopSm90TmaGmmaWarpSpecializedFP8ILi6ENS5_IJNS4_1CILi1EEESB_SB_EEENS1_35KernelTmaWarpSpecializedCooperativeEEENS5_IJNSA_ILi128EEENSA_ILi64EEESG_EEENS_12float_e5m2_tENS5_IJlSB_lEEESI_SJ_NS4_8TiledMMAINS4_8MMA_AtomIJNS4_4SM904GMMA30MMA_64x64x32_F32E5M2E5M2_SS_TNILNSN_7ScaleInE1ELSP_1EEEEEENS4_6LayoutINS5_IJNSA_ILi2EEESB_SB_EEENS5_IJSB_NSA_ILi0EEESV_EEEEENS5_IJNS4_10UnderscoreESY_SY_EEEEENS4_13SM90_TMA_LOADENS4_14ComposedLayoutINS4_7SwizzleILi2ELi4ELi3EEENS4_18smem_ptr_flag_bitsILi8EEENSS_INS5_IJNSA_ILi8EEESG_EEENS5_IJSG_SB_EEEEEEEvNS4_8identityES11_S1B_vS1C_EENS_8epilogue10collective6detail29Sm90TmaWarpSpecializedAdapterINS1F_15DefaultEpilogueISI_SJ_SJ_NS1E_6thread17LinearCombinationISI_Li1EffLNS1J_9ScaleType4KindE0ELNS_15FloatRoundStyleE2ESI_EENS1_15EpilogueDefaultEEEEEvvEEEEvNT_6ParamsE)
        /*0020*/ 	.word	0x00000000
.L_16:


//--------------------- .nv.compat                --------------------------
	.section	.nv.compat,"",@"SHT_CUDA_COMPAT_INFO"
	.align	4
        /*0000*/ 	.byte	0x02, 0x09, 0x01, 0x00, 0x02, 0x02, 0x04, 0x00, 0x02, 0x05, 0x05, 0x00, 0x03, 0x07, 0x01, 0x01
        /*0010*/ 	.byte	0x02, 0x03, 0x01, 0x00, 0x02, 0x06, 0x01, 0x00, 0x04, 0x0b, 0x08, 0x00, 0x00, 0x00, 0x00, 0x00
        /*0020*/ 	.byte	0x00, 0x00, 0x00, 0x00


//--------------------- .nv.info._ZN7cutlass13device_kernelINS_4gemm6kernel13GemmUniversalIN4cute5tupleIJiiiiEEENS1_10collective13CollectiveMmaINS1_37MainloopSm90TmaGmmaWarpSpecializedFP8ILi6ENS5_IJNS4_1CILi1EEESB_SB_EEENS1_35KernelTmaWarpSpecializedCooperativeEEENS5_IJNSA_ILi128EEENSA_ILi64EEESG_EEENS_12float_e5m2_tENS5_IJlSB_lEEESI_SJ_NS4_8TiledMMAINS4_8MMA_AtomIJNS4_4SM904GMMA30MMA_64x64x32_F32E5M2E5M2_SS_TNILNSN_7ScaleInE1ELSP_1EEEEEENS4_6LayoutINS5_IJNSA_ILi2EEESB_SB_EEENS5_IJSB_NSA_ILi0EEESV_EEEEENS5_IJNS4_10UnderscoreESY_SY_EEEEENS4_13SM90_TMA_LOADENS4_14ComposedLayoutINS4_7SwizzleILi2ELi4ELi3EEENS4_18smem_ptr_flag_bitsILi8EEENSS_INS5_IJNSA_ILi8EEESG_EEENS5_IJSG_SB_EEEEEEEvNS4_8identityES11_S1B_vS1C_EENS_8epilogue10collective6detail29Sm90TmaWarpSpecializedAdapterINS1F_15DefaultEpilogueISI_SJ_SJ_NS1E_6thread17LinearCombinationISI_Li1EffLNS1J_9ScaleType4KindE0ELNS_15FloatRoundStyleE2ESI_EENS1_15EpilogueDefaultEEEEEvvEEEEvNT_6ParamsE --------------------------
	.section	.nv.info._ZN7cutlass13device_kernelINS_4gemm6kernel13GemmUniversalIN4cute5tupleIJiiiiEEENS1_10collective13CollectiveMmaINS1_37MainloopSm90TmaGmmaWarpSpecializedFP8ILi6ENS5_IJNS4_1CILi1EEESB_SB_EEENS1_35KernelTmaWarpSpecializedCooperativeEEENS5_IJNSA_ILi128EEENSA_ILi64EEESG_EEENS_12float_e5m2_tENS5_IJlSB_lEEESI_SJ_NS4_8TiledMMAINS4_8MMA_AtomIJNS4_4SM904GMMA30MMA_64x64x32_F32E5M2E5M2_SS_TNILNSN_7ScaleInE1ELSP_1EEEEEENS4_6LayoutINS5_IJNSA_ILi2EEESB_SB_EEENS5_IJSB_NSA_ILi0EEESV_EEEEENS5_IJNS4_10UnderscoreESY_SY_EEEEENS4_13SM90_TMA_LOADENS4_14ComposedLayoutINS4_7SwizzleILi2ELi4ELi3EEENS4_18smem_ptr_flag_bitsILi8EEENSS_INS5_IJNSA_ILi8EEESG_EEENS5_IJSG_SB_EEEEEEEvNS4_8identityES11_S1B_vS1C_EENS_8epilogue10collective6detail29Sm90TmaWarpSpecializedAdapterINS1F_15DefaultEpilogueISI_SJ_SJ_NS1E_6thread17LinearCombinationISI_Li1EffLNS1J_9ScaleType4KindE0ELNS_15FloatRoundStyleE2ESI_EENS1_15EpilogueDefaultEEEEEvvEEEEvNT_6ParamsE,"",@"SHT_CUDA_INFO"
	.sectionflags	@""
	.align	4


	//----- nvinfo : EIATTR_CUDA_API_VERSION
	.align		4
        /*0000*/ 	.byte	0x04, 0x37
        /*0002*/ 	.short	(.L_18 - .L_17)
.L_17:
        /*0004*/ 	.word	0x00000082


	//----- nvinfo : EIATTR_KPARAM_INFO
	.align		4
.L_18:
        /*0008*/ 	.byte	0x04, 0x17
        /*000a*/ 	.short	(.L_20 - .L_19)
.L_19:
        /*000c*/ 	.word	0x00000000
        /*0010*/ 	.short	0x0000
        /*0012*/ 	.short	0x0070
        /*0014*/ 	.byte	0x00, 0xf0, 0x01, 0x10


	//----- nvinfo : EIATTR_SPARSE_MMA_MASK
	.align		4
.L_20:
        /*0018*/ 	.byte	0x03, 0x50
        /*001a*/ 	.short	0x0000


	//----- nvinfo : EIATTR_MAXREG_COUNT
	.align		4
        /*001c*/ 	.byte	0x03, 0x1b
        /*001e*/ 	.short	0x00a8


	//----- nvinfo : EIATTR_NUM_BARRIERS
	.align		4
        /*0020*/ 	.byte	0x02, 0x4c
        /*0022*/ 	.byte	0x01
	.zero		1


	//----- nvinfo : EIATTR_MERCURY_ISA_VERSION
	.align		4
        /*0024*/ 	.byte	0x03, 0x5f
        /*0026*/ 	.short	0x0101


	//----- nvinfo : EIATTR_INT_WARP_WIDE_INSTR_OFFSETS
	.align		4
        /*0028*/ 	.byte	0x04, 0x31
        /*002a*/ 	.short	(.L_22 - .L_21)


	//   ....[0]....
.L_21:
        /*002c*/ 	.word	0x000003e0


	//   ....[1]....
        /*0030*/ 	.word	0x000003f0


	//   ....[2]....
        /*0034*/ 	.word	0x00000500


	//----- nvinfo : EIATTR_COOP_GROUP_MASK_REGIDS
	.align		4
.L_22:
        /*0038*/ 	.byte	0x04, 0x29
        /*003a*/ 	.short	(.L_24 - .L_23)


	//   ....[0]....
.L_23:
        /*003c*/ 	.word	0xffffffff


	//   ....[1]....
        /*0040*/ 	.word	0xffffffff


	//   ....[2]....
        /*0044*/ 	.word	0xffffffff


	//   ....[3]....
        /*0048*/ 	.word	0xffffffff


	//   ....[4]....
        /*004c*/ 	.word	0xffffffff


	//----- nvinfo : EIATTR_COOP_GROUP_INSTR_OFFSETS
	.align		4
.L_24:
        /*0050*/ 	.byte	0x04, 0x28
        /*0052*/ 	.short	(.L_26 - .L_25)


	//   ....[0]....
.L_25:
        /*0054*/ 	.word	0x00000060


	//   ....[1]....
        /*0058*/ 	.word	0x00000070


	//   ....[2]....
        /*005c*/ 	.word	0x00000130


	//   ....[3]....
        /*0060*/ 	.word	0x00000300


	//   ....[4]....
        /*0064*/ 	.word	0x00001020


	//----- nvinfo : EIATTR_REG_RECONFIG
	.align		4
.L_26:
        /*0068*/ 	.byte	0x01, 0x54
	.zero		2


	//----- nvinfo : EIATTR_MBARRIER_INSTR_OFFSETS
	.align		4
        /*006c*/ 	.byte	0x04, 0x39
        /*006e*/ 	.short	(.L_28 - .L_27)


	//   ....[0]....
.L_27:
        /*0070*/ 	.word	0x00000230
        /*0074*/ 	.word	0x000000ff
        /*0078*/ 	.word	0x00000000
        /*007c*/ 	.short	0x0100
        /*007e*/ 	.byte	0x08
	.zero		1


	//   ....[1]....
        /*0080*/ 	.word	0x00000240
        /*0084*/ 	.word	0x000000ff
        /*0088*/ 	.word	0x00000030
        /*008c*/ 	.short	0x0100
        /*008e*/ 	.byte	0x08
	.zero		1


	//   ....[2]....
        /*0090*/ 	.word	0x00000250
        /*0094*/ 	.word	0x000000ff
        /*0098*/ 	.word	0x00000008
        /*009c*/ 	.short	0x0100
        /*009e*/ 	.byte	0x08
	.zero		1


	//   ....[3]....
        /*00a0*/ 	.word	0x00000260
        /*00a4*/ 	.word	0x000000ff
        /*00a8*/ 	.word	0x00000038
        /*00ac*/ 	.short	0x0100
        /*00ae*/ 	.byte	0x08
	.zero		1


	//   ....[4]....
        /*00b0*/ 	.word	0x00000270
        /*00b4*/ 	.word	0x000000ff
        /*00b8*/ 	.word	0x00000010
        /*00bc*/ 	.short	0x0100
        /*00be*/ 	.byte	0x08
	.zero		1


	//   ....[5]....
        /*00c0*/ 	.word	0x00000280
        /*00c4*/ 	.word	0x000000ff
        /*00c8*/ 	.word	0x00000040
        /*00cc*/ 	.short	0x0100
        /*00ce*/ 	.byte	0x08
	.zero		1


	//   ....[6]....
        /*00d0*/ 	.word	0x00000290
        /*00d4*/ 	.word	0x000000ff
        /*00d8*/ 	.word	0x00000018
        /*00dc*/ 	.short	0x0100
        /*00de*/ 	.byte	0x08
	.zero		1


	//   ....[7]....
        /*00e0*/ 	.word	0x000002a0
        /*00e4*/ 	.word	0x000000ff
        /*00e8*/ 	.word	0x00000048
        /*00ec*/ 	.short	0x0100
        /*00ee*/ 	.byte	0x08
	.zero		1


	//   ....[8]....
        /*00f0*/ 	.word	0x000002b0
        /*00f4*/ 	.word	0x000000ff
        /*00f8*/ 	.word	0x00000020
        /*00fc*/ 	.short	0x0100
        /*00fe*/ 	.byte	0x08
	.zero		1


	//   ....[9]....
        /*0100*/ 	.word	0x000002c0
        /*0104*/ 	.word	0x000000ff
        /*0108*/ 	.word	0x00000050
        /*010c*/ 	.short	0x0100
        /*010e*/ 	.byte	0x08
	.zero		1


	//   ....[10]....
        /*0110*/ 	.word	0x000002d0
        /*0114*/ 	.word	0x000000ff
        /*0118*/ 	.word	0x00000028
        /*011c*/ 	.short	0x0100
        /*011e*/ 	.byte	0x08
	.zero		1


	//   ....[11]....
        /*0120*/ 	.word	0x000002e0
        /*0124*/ 	.word	0x000000ff
        /*0128*/ 	.word	0x00000058
        /*012c*/ 	.short	0x0100
        /*012e*/ 	.byte	0x08
	.zero		1


	//   ....[12]....
        /*0130*/ 	.word	0x00000570
        /*0134*/ 	.word	0x000000ff
        /*0138*/ 	.word	0x00000070
        /*013c*/ 	.short	0x0100
        /*013e*/ 	.byte	0x06
	.zero		1


	//   ....[13]....
        /*0140*/ 	.word	0x000005d0
        /*0144*/ 	.word	0x000000ff
        /*0148*/ 	.word	0x00000078
        /*014c*/ 	.short	0x0100
        /*014e*/ 	.byte	0x06
	.zero		1


	//   ....[14]....
        /*0150*/ 	.word	0x00001350
        /*0154*/ 	.word	0x000000ff
        /*0158*/ 	.word	0x00000000
        /*015c*/ 	.short	0x010a
        /*015e*/ 	.byte	0x06
	.zero		1


	//   ....[15]....
        /*0160*/ 	.word	0x00001390
        /*0164*/ 	.word	0x000000ff
        /*0168*/ 	.word	0x00000000
        /*016c*/ 	.short	0x010a
        /*016e*/ 	.byte	0x06
	.zero		1


	//   ....[16]....
        /*0170*/ 	.word	0x000019c0
        /*0174*/ 	.word	0x000000ff
        /*0178*/ 	.word	0x00000000
        /*017c*/ 	.short	0x010a
        /*017e*/ 	.byte	0x0c
	.zero		1


	//   ....[17]....
        /*0180*/ 	.word	0x00001a00
        /*0184*/ 	.word	0x000000ff
        /*0188*/ 	.word	0x00000000
        /*018c*/ 	.short	0x010a
        /*018e*/ 	.byte	0x0c
	.zero		1


	//   ....[18]....
        /*0190*/ 	.word	0x00001e30
        /*0194*/ 	.word	0x000000ff
        /*0198*/ 	.word	0x00000000
        /*019c*/ 	.short	0x0101
        /*019e*/ 	.byte	0x08
	.zero		1


	//   ....[19]....
        /*01a0*/ 	.word	0x00002280
        /*01a4*/ 	.word	0x000000ff
        /*01a8*/ 	.word	0x00000000
        /*01ac*/ 	.short	0x0101
        /*01ae*/ 	.byte	0x08
	.zero		1


	//   ....[20]....
        /*01b0*/ 	.word	0x00005c20
        /*01b4*/ 	.word	0x00000012
        /*01b8*/ 	.word	0x00000030
        /*01bc*/ 	.short	0x010a
        /*01be*/ 	.byte	0x3f
	.zero		1


	//   ....[21]....
        /*01c0*/ 	.word	0x00005fb0
        /*01c4*/ 	.word	0x00000007
        /*01c8*/ 	.word	0x00000078
        /*01cc*/ 	.short	0x0101
        /*01ce*/ 	.byte	0x3f
	.zero		1


	//   ....[22]....
        /*01d0*/ 	.word	0x000066f0
        /*01d4*/ 	.word	0x00000005
        /*01d8*/ 	.word	0x00000000
        /*01dc*/ 	.short	0x010a
        /*01de*/ 	.byte	0x3f
	.zero		1


	//   ....[23]....
        /*01e0*/ 	.word	0x00006770
        /*01e4*/ 	.word	0x00000007
        /*01e8*/ 	.word	0x00000000
        /*01ec*/ 	.short	0x010a
        /*01ee*/ 	.byte	0x3f
	.zero		1


	//   ....[24]....
        /*01f0*/ 	.word	0x00006800
        /*01f4*/ 	.word	0x00000006
        /*01f8*/ 	.word	0x00000000
        /*01fc*/ 	.short	0x010a
        /*01fe*/ 	.byte	0x3f
	.zero		1


	//   ....[25]....
        /*0200*/ 	.word	0x00006890
        /*0204*/ 	.word	0x00000009
        /*0208*/ 	.word	0x00000000
        /*020c*/ 	.short	0x010a
        /*020e*/ 	.byte	0x3f
	.zero		1


	//   ....[26]....
        /*0210*/ 	.word	0x00006920
        /*0214*/ 	.word	0x00000006
        /*0218*/ 	.word	0x00000000
        /*021c*/ 	.short	0x010a
        /*021e*/ 	.byte	0x3f
	.zero		1


	//   ....[27]....
        /*0220*/ 	.word	0x000069b0
        /*0224*/ 	.word	0x00000003
        /*0228*/ 	.word	0x00000000
        /*022c*/ 	.short	0x010a
        /*022e*/ 	.byte	0x3f
	.zero		1


	//   ....[28]....
        /*0230*/ 	.word	0x00006a20
        /*0234*/ 	.word	0x00000007
        /*0238*/ 	.word	0x00000000
        /*023c*/ 	.short	0x010a
        /*023e*/ 	.byte	0x3f
	.zero		1


	//   ....[29]....
        /*0240*/ 	.word	0x00006a80
        /*0244*/ 	.word	0x00000008
        /*0248*/ 	.word	0x00000000
        /*024c*/ 	.short	0x010a
        /*024e*/ 	.byte	0x3f
	.zero		1


	//   ....[30]....
        /*0250*/ 	.word	0x00006b50
        /*0254*/ 	.word	0x00000012
        /*0258*/ 	.word	0x00000030
        /*025c*/ 	.short	0x010a
        /*025e*/ 	.byte	0x3f
	.zero		1


	//   ....[31]....
        /*0260*/ 	.word	0x00006c30
        /*0264*/ 	.word	0x00000005
        /*0268*/ 	.word	0x00000000
        /*026c*/ 	.short	0x010a
        /*026e*/ 	.byte	0x3f
	.zero		1


	//   ....[32]....
        /*0270*/ 	.word	0x00006c80
        /*0274*/ 	.word	0x00000007
        /*0278*/ 	.word	0x00000000
        /*027c*/ 	.short	0x010a
        /*027e*/ 	.byte	0x3f
	.zero		1


	//   ....[33]....
        /*0280*/ 	.word	0x00006cd0
        /*0284*/ 	.word	0x00000006
        /*0288*/ 	.word	0x00000000
        /*028c*/ 	.short	0x010a
        /*028e*/ 	.byte	0x3f
	.zero		1


	//   ....[34]....
        /*0290*/ 	.word	0x00006d20
        /*0294*/ 	.word	0x00000009
        /*0298*/ 	.word	0x00000000
        /*029c*/ 	.short	0x010a
        /*029e*/ 	.byte	0x3f
	.zero		1


	//   ....[35]....
        /*02a0*/ 	.word	0x00006d70
        /*02a4*/ 	.word	0x00000006
        /*02a8*/ 	.word	0x00000000
        /*02ac*/ 	.short	0x010a
        /*02ae*/ 	.byte	0x3f
	.zero		1


	//----- nvinfo : EIATTR_NUM_MBARRIERS
	.align		4
.L_28:
        /*02b0*/ 	.byte	0x03, 0x38
        /*02b2*/ 	.short	0x000e


	//----- nvinfo : EIATTR_EXIT_INSTR_OFFSETS
	.align		4
        /*02b4*/ 	.byte	0x04, 0x1c
        /*02b6*/ 	.short	(.L_30 - .L_29)


	//   ....[0]....
.L_29:
        /*02b8*/ 	.word	0x00000620


	//   ....[1]....
        /*02bc*/ 	.word	0x00000ef0


	//   ....[2]....
        /*02c0*/ 	.word	0x00005280


	//   ....[3]....
        /*02c4*/ 	.word	0x000058c0


	//   ....[4]....
        /*02c8*/ 	.word	0x00006a00


	//----- nvinfo : EIATTR_MAX_THREADS
	.align		4
.L_30:
        /*02cc*/ 	.byte	0x04, 0x05
        /*02ce*/ 	.short	(.L_32 - .L_31)
.L_31:
        /*02d0*/ 	.word	0x00000180
        /*02d4*/ 	.word	0x00000001
        /*02d8*/ 	.word	0x00000001


	//----- nvinfo : EIATTR_CRS_STACK_SIZE
	.align		4
.L_32:
        /*02dc*/ 	.byte	0x04, 0x1e
        /*02de*/ 	.short	(.L_34 - .L_33)
.L_33:
        /*02e0*/ 	.word	0x00000000


	//----- nvinfo : EIATTR_CBANK_PARAM_SIZE
	.align		4
.L_34:
        /*02e4*/ 	.byte	0x03, 0x19
        /*02e6*/ 	.short	0x0470


	//----- nvinfo : EIATTR_PARAM_CBANK
	.align		4
        /*02e8*/ 	.byte	0x04, 0x0a
        /*02ea*/ 	.short	(.L_36 - .L_35)
	.align		4
.L_35:
        /*02ec*/ 	.word	index@(.nv.constant0._ZN7cutlass13device_kernelINS_4gemm6kernel13GemmUniversalIN4cute5tupleIJiiiiEEENS1_10collective13CollectiveMmaINS1_37MainloopSm90TmaGmmaWarpSpecializedFP8ILi6ENS5_IJNS4_1CILi1EEESB_SB_EEENS1_35KernelTmaWarpSpecializedCooperativeEEENS5_IJNSA_ILi128EEENSA_ILi64EEESG_EEENS_12float_e5m2_tENS5_IJlSB_lEEESI_SJ_NS4_8TiledMMAINS4_8MMA_AtomIJNS4_4SM904GMMA30MMA_64x64x32_F32E5M2E5M2_SS_TNILNSN_7ScaleInE1ELSP_1EEEEEENS4_6LayoutINS5_IJNSA_ILi2EEESB_SB_EEENS5_IJSB_NSA_ILi0EEESV_EEEEENS5_IJNS4_10UnderscoreESY_SY_EEEEENS4_13SM90_TMA_LOADENS4_14ComposedLayoutINS4_7SwizzleILi2ELi4ELi3EEENS4_18smem_ptr_flag_bitsILi8EEENSS_INS5_IJNSA_ILi8EEESG_EEENS5_IJSG_SB_EEEEEEEvNS4_8identityES11_S1B_vS1C_EENS_8epilogue10collective6detail29Sm90TmaWarpSpecializedAdapterINS1F_15DefaultEpilogueISI_SJ_SJ_NS1E_6thread17LinearCombinationISI_Li1EffLNS1J_9ScaleType4KindE0ELNS_15FloatRoundStyleE2ESI_EENS1_15EpilogueDefaultEEEEEvvEEEEvNT_6ParamsE)
        /*02f0*/ 	.short	0x0210
        /*02f2*/ 	.short	0x0470


	//----- nvinfo : EIATTR_SW_WAR
	.align		4
.L_36:
        /*02f4*/ 	.byte	0x04, 0x36
        /*02f6*/ 	.short	(.L_38 - .L_37)
.L_37:
        /*02f8*/ 	.word	0x00000008
.L_38:


//--------------------- .nv.callgraph             --------------------------
	.section	.nv.callgraph,"",@"SHT_CUDA_CALLGRAPH"
	.align	4
	.sectionentsize	8
	.align		4
        /*0000*/ 	.word	0x00000000
	.align		4
        /*0004*/ 	.word	0xffffffff
	.align		4
        /*0008*/ 	.word	0x00000000
	.align		4
        /*000c*/ 	.word	0xfffffffe
	.align		4
        /*0010*/ 	.word	0x00000000
	.align		4
        /*0014*/ 	.word	0xfffffffd
	.align		4
        /*0018*/ 	.word	0x00000000
	.align		4
        /*001c*/ 	.word	0xfffffffc


//--------------------- .nv.constant4             --------------------------
	.section	.nv.constant4,"a",@progbits
	.align	8
	.align		8
.nv.constant4:
        /*0000*/ 	.dword	_ZN40_INTERNAL_47f0e3e0_4_k_cu_c5aa81fa_268434cuda3std3__45__cpo5beginE
	.align		8
        /*0008*/ 	.dword	_ZN40_INTERNAL_47f0e3e0_4_k_cu_c5aa81fa_268434cuda3std3__45__cpo3endE
	.align		8
        /*0010*/ 	.dword	_ZN40_INTERNAL_47f0e3e0_4_k_cu_c5aa81fa_268434cuda3std3__45__cpo6cbeginE
	.align		8
        /*0018*/ 	.dword	_ZN40_INTERNAL_47f0e3e0_4_k_cu_c5aa81fa_268434cuda3std3__45__cpo4cendE
	.align		8
        /*0020*/ 	.dword	_ZN40_INTERNAL_47f0e3e0_4_k_cu_c5aa81fa_268434cuda3std3__442_GLOBAL__N__47f0e3e0_4_k_cu_c5aa81fa_268436ignoreE
	.align		8
        /*0028*/ 	.dword	_ZN40_INTERNAL_47f0e3e0_4_k_cu_c5aa81fa_268434cuda3std3__419piecewise_constructE
	.align		8
        /*0030*/ 	.dword	_ZN40_INTERNAL_47f0e3e0_4_k_cu_c5aa81fa_268434cuda3std3__48in_placeE
	.align		8
        /*0038*/ 	.dword	_ZN40_INTERNAL_47f0e3e0_4_k_cu_c5aa81fa_268434cuda3std6ranges3__45__cpo4swapE
	.align		8
        /*0040*/ 	.dword	_ZN40_INTERNAL_47f0e3e0_4_k_cu_c5aa81fa_268434cuda3std6ranges3__45__cpo9iter_moveE
	.align		8
        /*0048*/ 	.dword	_ZN40_INTERNAL_47f0e3e0_4_k_cu_c5aa81fa_268434cute7productE
	.align		8
        /*0050*/ 	.dword	_ZN40_INTERNAL_47f0e3e0_4_k_cu_c5aa81fa_268434cute1_E


//--------------------- .text._ZN7cutlass13device_kernelINS_4gemm6kernel13GemmUniversalIN4cute5tupleIJiiiiEEENS1_10collective13CollectiveMmaINS1_37MainloopSm90TmaGmmaWarpSpecializedFP8ILi6ENS5_IJNS4_1CILi1EEESB_SB_EEENS1_35KernelTmaWarpSpecializedCooperativeEEENS5_IJNSA_ILi128EEENSA_ILi64EEESG_EEENS_12float_e5m2_tENS5_IJlSB_lEEESI_SJ_NS4_8TiledMMAINS4_8MMA_AtomIJNS4_4SM904GMMA30MMA_64x64x32_F32E5M2E5M2_SS_TNILNSN_7ScaleInE1ELSP_1EEEEEENS4_6LayoutINS5_IJNSA_ILi2EEESB_SB_EEENS5_IJSB_NSA_ILi0EEESV_EEEEENS5_IJNS4_10UnderscoreESY_SY_EEEEENS4_13SM90_TMA_LOADENS4_14ComposedLayoutINS4_7SwizzleILi2ELi4ELi3EEENS4_18smem_ptr_flag_bitsILi8EEENSS_INS5_IJNSA_ILi8EEESG_EEENS5_IJSG_SB_EEEEEEEvNS4_8identityES11_S1B_vS1C_EENS_8epilogue10collective6detail29Sm90TmaWarpSpecializedAdapterINS1F_15DefaultEpilogueISI_SJ_SJ_NS1E_6thread17LinearCombinationISI_Li1EffLNS1J_9ScaleType4KindE0ELNS_15FloatRoundStyleE2ESI_EENS1_15EpilogueDefaultEEEEEvvEEEEvNT_6ParamsE --------------------------
	.section	.text._ZN7cutlass13device_kernelINS_4gemm6kernel13GemmUniversalIN4cute5tupleIJiiiiEEENS1_10collective13CollectiveMmaINS1_37MainloopSm90TmaGmmaWarpSpecializedFP8ILi6ENS5_IJNS4_1CILi1EEESB_SB_EEENS1_35KernelTmaWarpSpecializedCooperativeEEENS5_IJNSA_ILi128EEENSA_ILi64EEESG_EEENS_12float_e5m2_tENS5_IJlSB_lEEESI_SJ_NS4_8TiledMMAINS4_8MMA_AtomIJNS4_4SM904GMMA30MMA_64x64x32_F32E5M2E5M2_SS_TNILNSN_7ScaleInE1ELSP_1EEEEEENS4_6LayoutINS5_IJNSA_ILi2EEESB_SB_EEENS5_IJSB_NSA_ILi0EEESV_EEEEENS5_IJNS4_10UnderscoreESY_SY_EEEEENS4_13SM90_TMA_LOADENS4_14ComposedLayoutINS4_7SwizzleILi2ELi4ELi3EEENS4_18smem_ptr_flag_bitsILi8EEENSS_INS5_IJNSA_ILi8EEESG_EEENS5_IJSG_SB_EEEEEEEvNS4_8identityES11_S1B_vS1C_EENS_8epilogue10collective6detail29Sm90TmaWarpSpecializedAdapterINS1F_15DefaultEpilogueISI_SJ_SJ_NS1E_6thread17LinearCombinationISI_Li1EffLNS1J_9ScaleType4KindE0ELNS_15FloatRoundStyleE2ESI_EENS1_15EpilogueDefaultEEEEEvvEEEEvNT_6ParamsE,"ax",@progbits
	.align	128
.text._ZN7cutlass13device_kernelINS_4gemm6kernel13GemmUniversalIN4cute5tupleIJiiiiEEENS1_10collective13CollectiveMmaINS1_37MainloopSm90TmaGmmaWarpSpecializedFP8ILi6ENS5_IJNS4_1CILi1EEESB_SB_EEENS1_35KernelTmaWarpSpecializedCooperativeEEENS5_IJNSA_ILi128EEENSA_ILi64EEESG_EEENS_12float_e5m2_tENS5_IJlSB_lEEESI_SJ_NS4_8TiledMMAINS4_8MMA_AtomIJNS4_4SM904GMMA30MMA_64x64x32_F32E5M2E5M2_SS_TNILNSN_7ScaleInE1ELSP_1EEEEEENS4_6LayoutINS5_IJNSA_ILi2EEESB_SB_EEENS5_IJSB_NSA_ILi0EEESV_EEEEENS5_IJNS4_10UnderscoreESY_SY_EEEEENS4_13SM90_TMA_LOADENS4_14ComposedLayoutINS4_7SwizzleILi2ELi4ELi3EEENS4_18smem_ptr_flag_bitsILi8EEENSS_INS5_IJNSA_ILi8EEESG_EEENS5_IJSG_SB_EEEEEEEvNS4_8identityES11_S1B_vS1C_EENS_8epilogue10collective6detail29Sm90TmaWarpSpecializedAdapterINS1F_15DefaultEpilogueISI_SJ_SJ_NS1E_6thread17LinearCombinationISI_Li1EffLNS1J_9ScaleType4KindE0ELNS_15FloatRoundStyleE2ESI_EENS1_15EpilogueDefaultEEEEEvvEEEEvNT_6ParamsE:
        .type           _ZN7cutlass13device_kernelINS_4gemm6kernel13GemmUniversalIN4cute5tupleIJiiiiEEENS1_10collective13CollectiveMmaINS1_37MainloopSm90TmaGmmaWarpSpecializedFP8ILi6ENS5_IJNS4_1CILi1EEESB_SB_EEENS1_35KernelTmaWarpSpecializedCooperativeEEENS5_IJNSA_ILi128EEENSA_ILi64EEESG_EEENS_12float_e5m2_tENS5_IJlSB_lEEESI_SJ_NS4_8TiledMMAINS4_8MMA_AtomIJNS4_4SM904GMMA30MMA_64x64x32_F32E5M2E5M2_SS_TNILNSN_7ScaleInE1ELSP_1EEEEEENS4_6LayoutINS5_IJNSA_ILi2EEESB_SB_EEENS5_IJSB_NSA_ILi0EEESV_EEEEENS5_IJNS4_10UnderscoreESY_SY_EEEEENS4_13SM90_TMA_LOADENS4_14ComposedLayoutINS4_7SwizzleILi2ELi4ELi3EEENS4_18smem_ptr_flag_bitsILi8EEENSS_INS5_IJNSA_ILi8EEESG_EEENS5_IJSG_SB_EEEEEEEvNS4_8identityES11_S1B_vS1C_EENS_8epilogue10collective6detail29Sm90TmaWarpSpecializedAdapterINS1F_15DefaultEpilogueISI_SJ_SJ_NS1E_6thread17LinearCombinationISI_Li1EffLNS1J_9ScaleType4KindE0ELNS_15FloatRoundStyleE2ESI_EENS1_15EpilogueDefaultEEEEEvvEEEEvNT_6ParamsE,@function
        .size           _ZN7cutlass13device_kernelINS_4gemm6kernel13GemmUniversalIN4cute5tupleIJiiiiEEENS1_10collective13CollectiveMmaINS1_37MainloopSm90TmaGmmaWarpSpecializedFP8ILi6ENS5_IJNS4_1CILi1EEESB_SB_EEENS1_35KernelTmaWarpSpecializedCooperativeEEENS5_IJNSA_ILi128EEENSA_ILi64EEESG_EEENS_12float_e5m2_tENS5_IJlSB_lEEESI_SJ_NS4_8TiledMMAINS4_8MMA_AtomIJNS4_4SM904GMMA30MMA_64x64x32_F32E5M2E5M2_SS_TNILNSN_7ScaleInE1ELSP_1EEEEEENS4_6LayoutINS5_IJNSA_ILi2EEESB_SB_EEENS5_IJSB_NSA_ILi0EEESV_EEEEENS5_IJNS4_10UnderscoreESY_SY_EEEEENS4_13SM90_TMA_LOADENS4_14ComposedLayoutINS4_7SwizzleILi2ELi4ELi3EEENS4_18smem_ptr_flag_bitsILi8EEENSS_INS5_IJNSA_ILi8EEESG_EEENS5_IJSG_SB_EEEEEEEvNS4_8identityES11_S1B_vS1C_EENS_8epilogue10collective6detail29Sm90TmaWarpSpecializedAdapterINS1F_15DefaultEpilogueISI_SJ_SJ_NS1E_6thread17LinearCombinationISI_Li1EffLNS1J_9ScaleType4KindE0ELNS_15FloatRoundStyleE2ESI_EENS1_15EpilogueDefaultEEEEEvvEEEEvNT_6ParamsE,(.L_x_141 - _ZN7cutlass13device_kernelINS_4gemm6kernel13GemmUniversalIN4cute5tupleIJiiiiEEENS1_10collective13CollectiveMmaINS1_37MainloopSm90TmaGmmaWarpSpecializedFP8ILi6ENS5_IJNS4_1CILi1EEESB_SB_EEENS1_35KernelTmaWarpSpecializedCooperativeEEENS5_IJNSA_ILi128EEENSA_ILi64EEESG_EEENS_12float_e5m2_tENS5_IJlSB_lEEESI_SJ_NS4_8TiledMMAINS4_8MMA_AtomIJNS4_4SM904GMMA30MMA_64x64x32_F32E5M2E5M2_SS_TNILNSN_7ScaleInE1ELSP_1EEEEEENS4_6LayoutINS5_IJNSA_ILi2EEESB_SB_EEENS5_IJSB_NSA_ILi0EEESV_EEEEENS5_IJNS4_10UnderscoreESY_SY_EEEEENS4_13SM90_TMA_LOADENS4_14ComposedLayoutINS4_7SwizzleILi2ELi4ELi3EEENS4_18smem_ptr_flag_bitsILi8EEENSS_INS5_IJNSA_ILi8EEESG_EEENS5_IJSG_SB_EEEEEEEvNS4_8identityES11_S1B_vS1C_EENS_8epilogue10collective6detail29Sm90TmaWarpSpecializedAdapterINS1F_15DefaultEpilogueISI_SJ_SJ_NS1E_6thread17LinearCombinationISI_Li1EffLNS1J_9ScaleType4KindE0ELNS_15FloatRoundStyleE2ESI_EENS1_15EpilogueDefaultEEEEEvvEEEEvNT_6ParamsE)
        .other          _ZN7cutlass13device_kernelINS_4gemm6kernel13GemmUniversalIN4cute5tupleIJiiiiEEENS1_10collective13CollectiveMmaINS1_37MainloopSm90TmaGmmaWarpSpecializedFP8ILi6ENS5_IJNS4_1CILi1EEESB_SB_EEENS1_35KernelTmaWarpSpecializedCooperativeEEENS5_IJNSA_ILi128EEENSA_ILi64EEESG_EEENS_12float_e5m2_tENS5_IJlSB_lEEESI_SJ_NS4_8TiledMMAINS4_8MMA_AtomIJNS4_4SM904GMMA30MMA_64x64x32_F32E5M2E5M2_SS_TNILNSN_7ScaleInE1ELSP_1EEEEEENS4_6LayoutINS5_IJNSA_ILi2EEESB_SB_EEENS5_IJSB_NSA_ILi0EEESV_EEEEENS5_IJNS4_10UnderscoreESY_SY_EEEEENS4_13SM90_TMA_LOADENS4_14ComposedLayoutINS4_7SwizzleILi2ELi4ELi3EEENS4_18smem_ptr_flag_bitsILi8EEENSS_INS5_IJNSA_ILi8EEESG_EEENS5_IJSG_SB_EEEEEEEvNS4_8identityES11_S1B_vS1C_EENS_8epilogue10collective6detail29Sm90TmaWarpSpecializedAdapterINS1F_15DefaultEpilogueISI_SJ_SJ_NS1E_6thread17LinearCombinationISI_Li1EffLNS1J_9ScaleType4KindE0ELNS_15FloatRoundStyleE2ESI_EENS1_15EpilogueDefaultEEEEEvvEEEEvNT_6ParamsE,@"STO_CUDA_ENTRY STV_DEFAULT"
_ZN7cutlass13device_kernelINS_4gemm6kernel13GemmUniversalIN4cute5tupleIJiiiiEEENS1_10collective13CollectiveMmaINS1_37MainloopSm90TmaGmmaWarpSpecializedFP8ILi6ENS5_IJNS4_1CILi1EEESB_SB_EEENS1_35KernelTmaWarpSpecializedCooperativeEEENS5_IJNSA_ILi128EEENSA_ILi64EEESG_EEENS_12float_e5m2_tENS5_IJlSB_lEEESI_SJ_NS4_8TiledMMAINS4_8MMA_AtomIJNS4_4SM904GMMA30MMA_64x64x32_F32E5M2E5M2_SS_TNILNSN_7ScaleInE1ELSP_1EEEEEENS4_6LayoutINS5_IJNSA_ILi2EEESB_SB_EEENS5_IJSB_NSA_ILi0EEESV_EEEEENS5_IJNS4_10UnderscoreESY_SY_EEEEENS4_13SM90_TMA_LOADENS4_14ComposedLayoutINS4_7SwizzleILi2ELi4ELi3EEENS4_18smem_ptr_flag_bitsILi8EEENSS_INS5_IJNSA_ILi8EEESG_EEENS5_IJSG_SB_EEEEEEEvNS4_8identityES11_S1B_vS1C_EENS_8epilogue10collective6detail29Sm90TmaWarpSpecializedAdapterINS1F_15DefaultEpilogueISI_SJ_SJ_NS1E_6thread17LinearCombinationISI_Li1EffLNS1J_9ScaleType4KindE0ELNS_15FloatRoundStyleE2ESI_EENS1_15EpilogueDefaultEEEEEvvEEEEvNT_6ParamsE:
[----:B------:R-:W-:Y:S01]  /*0000*/  LDC R1, c[0x0][0x28] ;  /* 0x00000a00ff017b82 */ /* 0x000fe20000000800 */
[----:B------:R-:W0:Y:S01]  /*0010*/  S2R R2, SR_TID.X ;  /* 0x0000000000027919 */ /* 0x000e220000002100 */
[----:B------:R-:W-:Y:S01]  /*0020*/  ELECT P0, URZ, PT ;  /* 0x00000000003f782f */ /* 0x000fe20003800000 */
[----:B------:R-:W-:Y:S01]  /*0030*/  BSSY B0, `(.L_x_0) ;  /* 0x000000f000007945 */ /* 0x000fe20003800000 */
[--C-:B0-----:R-:W-:Y:S02]  /*0040*/  SHF.R.U32.HI R0, RZ, 0x5, R2.reuse ;  /* 0x00000005ff007819 */ /* 0x101fe40000011602 */
[----:B------:R-:W-:-:S03]  /*0050*/  SHF.R.U32.HI R4, RZ, 0x7, R2 ;  /* 0x00000007ff047819 */ /* 0x000fc60000011602 */
[----:B------:R-:W0:Y:S04]  /*0060*/  SHFL.IDX PT, R3, R0, RZ, 0x1f ;  /* 0x00001fff00037589 */ /* 0x000e2800000e0000 */
[----:B------:R1:W2:Y:S01]  /*0070*/  SHFL.IDX PT, R7, R4, RZ, 0x1f ;  /* 0x00001fff04077589 */ /* 0x0002a200000e0000 */
[----:B0-----:R-:W-:-:S13]  /*0080*/  ISETP.NE.OR P0, PT, R3, RZ, !P0 ;  /* 0x000000ff0300720c */ /* 0x001fda0004705670 */
[----:B-12---:R-:W-:Y:S05]  /*0090*/  @P0 BRA `(.L_x_1) ;  /* 0x0000000000200947 */ /* 0x006fea0003800000 */
[----:B------:R-:W-:Y:S02]  /*00a0*/  ULDC.64 UR4, c[0x0][0x198] ;  /* 0x0000660000047ab9 */ /* 0x000fe40000000a00 */
[----:B------:R-:W-:Y:S02]  /*00b0*/  UIADD3 UR6, UP0, UR4, 0xf0, URZ ;  /* 0x000000f004067890 */ /* 0x000fe4000ff1e03f */
[----:B------:R-:W-:Y:S02]  /*00c0*/  UIADD3 UR4, UP1, UR4, 0x1f0, URZ ;  /* 0x000001f004047890 */ /* 0x000fe4000ff3e03f */
[----:B------:R-:W-:Y:S02]  /*00d0*/  UIADD3.X UR7, URZ, UR5, URZ, UP0, !UPT ;  /* 0x000000053f077290 */ /* 0x000fe400087fe43f */
[----:B------:R-:W-:-:S07]  /*00e0*/  UIADD3.X UR5, URZ, UR5, URZ, UP1, !UPT ;  /* 0x000000053f057290 */ /* 0x000fce0008ffe43f */
[----:B------:R0:W-:Y:S02]  /*00f0*/  UTMACCTL.PF [UR6] ;  /* 0x00000000060079b9 */ /* 0x0001e40008040000 */
[----:B------:R0:W-:Y:S02]  /*0100*/  UTMACCTL.PF [UR4] ;  /* 0x00000000040079b9 */ /* 0x0001e40008040000 */
[----:B0-----:R-:W-:Y:S01]  /*0110*/  NOP ;  /* 0x0000000000007918 */ /* 0x001fe20000000000 */
.L_x_1:
[----:B------:R-:W-:Y:S05]  /*0120*/  BSYNC B0 ;  /* 0x0000000000007941 */ /* 0x000fea0003800000 */
.L_x_0:
[----:B------:R-:W0:Y:S02]  /*0130*/  SHFL.IDX PT, R4, R0, RZ, 0x1f ;  /* 0x00001fff00047589 */ /* 0x000e2400000e0000 */
[----:B0-----:R-:W-:-:S13]  /*0140*/  ISETP.NE.AND P0, PT, R4, RZ, PT ;  /* 0x000000ff0400720c */ /* 0x001fda0003f05270 */
[----:B------:R-:W-:Y:S05]  /*0150*/  @P0 BRA `(.L_x_2) ;  /* 0x0000000000680947 */ /* 0x000fea0003800000 */
[----:B------:R-:W0:Y:S01]  /*0160*/  S2UR UR8, SR_CgaCtaId ;  /* 0x00000000000879c3 */ /* 0x000e220000008800 */
[----:B------:R-:W-:Y:S01]  /*0170*/  UMOV UR4, 0x400 ;  /* 0x0000040000047882 */ /* 0x000fe20000000000 */
[----:B------:R-:W-:Y:S01]  /*0180*/  UMOV UR5, 0x1 ;  /* 0x0000000100057882 */ /* 0x000fe20000000000 */
[----:B------:R-:W-:Y:S01]  /*0190*/  UMOV UR6, 0x100 ;  /* 0x0000010000067882 */ /* 0x000fe20000000000 */
[----:B------:R-:W-:Y:S01]  /*01a0*/  ELECT P0, URZ, PT ;  /* 0x00000000003f782f */ /* 0x000fe20003800000 */
[----:B------:R-:W-:-:S04]  /*01b0*/  UIADD3 UR6, -UR6, 0x100000, URZ ;  /* 0x0010000006067890 */ /* 0x000fc8000fffe13f */
[----:B------:R-:W-:Y:S02]  /*01c0*/  USHF.L.U32 UR7, UR6, 0xb, URZ ;  /* 0x0000000b06077899 */ /* 0x000fe4000800063f */
[----:B------:R-:W-:Y:S02]  /*01d0*/  USHF.L.U32 UR6, UR6, 0x1, URZ ;  /* 0x0000000106067899 */ /* 0x000fe4000800063f */
[----:B0-----:R-:W-:Y:S02]  /*01e0*/  ULEA UR8, UR8, UR4, 0x18 ;  /* 0x0000000408087291 */ /* 0x001fe4000f8ec03f */
[----:B------:R-:W-:-:S04]  /*01f0*/  UIADD3 UR4, -UR5, 0x100000, URZ ;  /* 0x0010000005047890 */ /* 0x000fc8000fffe13f */
[----:B------:R-:W-:Y:S02]  /*0200*/  USHF.L.U32 UR5, UR4, 0xb, URZ ;  /* 0x0000000b04057899 */ /* 0x000fe4000800063f */
[----:B------:R-:W-:Y:S01]  /*0210*/  USHF.L.U32 UR4, UR4, 0x1, URZ ;  /* 0x0000000104047899 */ /* 0x000fe2000800063f */
[----:B------:R-:W0:Y:S11]  /*0220*/  FENCE.VIEW.ASYNC.S ;  /* 0x00000000000073c6 */ /* 0x000e360000000000 */
[----:B0-----:R0:W1:Y:S01]  /*0230*/  SYNCS.EXCH.64 URZ, [UR8], UR4 ;  /* 0x00000004083f75b2 */ /* 0x0010620008000100 */
[----:B------:R0:W2:Y:S01]  /*0240*/  SYNCS.EXCH.64 URZ, [UR8+0x30], UR6 ;  /* 0x00003006083f75b2 */ /* 0x0000a20008000100 */
[----:B------:R0:W3:Y:S01]  /*0250*/  SYNCS.EXCH.64 URZ, [UR8+0x8], UR4 ;  /* 0x00000804083f75b2 */ /* 0x0000e20008000100 */
[----:B------:R0:W4:Y:S01]  /*0260*/  SYNCS.EXCH.64 URZ, [UR8+0x38], UR6 ;  /* 0x00003806083f75b2 */ /* 0x0001220008000100 */
[----:B------:R0:W0:Y:S01]  /*0270*/  SYNCS.EXCH.64 URZ, [UR8+0x10], UR4 ;  /* 0x00001004083f75b2 */ /* 0x0000220008000100 */
[----:B------:R0:W0:Y:S01]  /*0280*/  SYNCS.EXCH.64 URZ, [UR8+0x40], UR6 ;  /* 0x00004006083f75b2 */ /* 0x0000220008000100 */
[----:B------:R0:W0:Y:S01]  /*0290*/  SYNCS.EXCH.64 URZ, [UR8+0x18], UR4 ;  /* 0x00001804083f75b2 */ /* 0x0000220008000100 */
[----:B------:R0:W0:Y:S01]  /*02a0*/  SYNCS.EXCH.64 URZ, [UR8+0x48], UR6 ;  /* 0x00004806083f75b2 */ /* 0x0000220008000100 */
[----:B------:R0:W0:Y:S01]  /*02b0*/  SYNCS.EXCH.64 URZ, [UR8+0x20], UR4 ;  /* 0x00002004083f75b2 */ /* 0x0000220008000100 */
[----:B------:R0:W0:Y:S01]  /*02c0*/  SYNCS.EXCH.64 URZ, [UR8+0x50], UR6 ;  /* 0x00005006083f75b2 */ /* 0x0000220008000100 */
[----:B------:R0:W0:Y:S01]  /*02d0*/  SYNCS.EXCH.64 URZ, [UR8+0x28], UR4 ;  /* 0x00002804083f75b2 */ /* 0x0000220008000100 */
[----:B------:R0:W0:Y:S01]  /*02e0*/  SYNCS.EXCH.64 URZ, [UR8+0x58], UR6 ;  /* 0x00005806083f75b2 */ /* 0x0000220008000100 */
[----:B------:R-:W-:Y:S01]  /*02f0*/  NOP ;  /* 0x0000000000007918 */ /* 0x000fe20000000000 */
.L_x_2:
[----:B------:R-:W5:Y:S01]  /*0300*/  SHFL.IDX PT, R0, R0, RZ, 0x1f ;  /* 0x00001fff00007589 */ /* 0x000f6200000e0000 */
[----:B------:R-:W1:Y:S01]  /*0310*/  LDC R4, c[0x0][0x65c] ;  /* 0x00019700ff047b82 */ /* 0x000e620000000800 */
[----:B------:R-:W-:Y:S02]  /*0320*/  ELECT P0, URZ, PT ;  /* 0x00000000003f782f */ /* 0x000fe40003800000 */
[----:B------:R-:W-:Y:S01]  /*0330*/  ISETP.NE.AND P2, PT, R7, RZ, PT ;  /* 0x000000ff0700720c */ /* 0x000fe20003f45270 */
[----:B------:R-:W2:Y:S01]  /*0340*/  S2R R8, SR_CTAID.Y ;  /* 0x0000000000087919 */ /* 0x000ea20000002600 */
[----:B0-----:R-:W-:Y:S01]  /*0350*/  UMOV UR4, 0x20 ;  /* 0x0000002000047882 */ /* 0x001fe20000000000 */
[----:B------:R-:W-:Y:S01]  /*0360*/  NOP ;  /* 0x0000000000007918 */ /* 0x000fe20000000000 */
[----:B------:R-:W-:Y:S01]  /*0370*/  NOP ;  /* 0x0000000000007918 */ /* 0x000fe20000000000 */
[----:B------:R-:W0:Y:S01]  /*0380*/  S2R R6, SR_CTAID.X ;  /* 0x0000000000067919 */ /* 0x000e220000002500 */
[----:B-----5:R-:W-:-:S02]  /*0390*/  ISETP.NE.OR P0, PT, R0, RZ, !P0 ;  /* 0x000000ff0000720c */ /* 0x020fc40004705670 */
[----:B-1----:R-:W-:Y:S02]  /*03a0*/  ISETP.NE.AND P4, PT, R4, 0x1, PT ;  /* 0x000000010400780c */ /* 0x002fe40003f85270 */
[----:B------:R-:W-:-:S04]  /*03b0*/  SHF.R.S32.HI R4, RZ, 0x1f, R3 ;  /* 0x0000001fff047819 */ /* 0x000fc80000011403 */
[----:B------:R-:W-:-:S04]  /*03c0*/  LEA.HI R4, R4, R3, RZ, 0x2 ;  /* 0x0000000304047211 */ /* 0x000fc800078f10ff */
[----:B------:R-:W-:Y:S01]  /*03d0*/  LOP3.LUT R4, R4, 0xfffffffc, RZ, 0xc0, !PT ;  /* 0xfffffffc04047812 */ /* 0x000fe200078ec0ff */
[----:B------:R-:W-:Y:S01]  /*03e0*/  VOTEU.ALL UP0, P0 ;  /* 0x00000000003f7886 */ /* 0x000fe20000000000 */
[----:B------:R-:W-:Y:S01]  /*03f0*/  VOTEU.ALL UP1, P0 ;  /* 0x00000000003f7886 */ /* 0x000fe20000020000 */
[----:B------:R-:W0:Y:S01]  /*0400*/  @P4 LDC R9, c[0x0][0x10] ;  /* 0x00000400ff094b82 */ /* 0x000e220000000800 */
[----:B------:R-:W-:Y:S02]  /*0410*/  @P4 IMAD.MOV.U32 R5, RZ, RZ, RZ ;  /* 0x000000ffff054224 */ /* 0x000fe400078e00ff */
[----:B------:R-:W-:Y:S01]  /*0420*/  IMAD.IADD R3, R3, 0x1, -R4 ;  /* 0x0000000103037824 */ /* 0x000fe200078e0a04 */
[----:B------:R-:W-:Y:S01]  /*0430*/  @!UP0 UMOV UR6, 0x400 ;  /* 0x0000040000068882 */ /* 0x000fe20000000000 */
[----:B------:R-:W-:-:S04]  /*0440*/  @!UP0 UIADD3 UR4, -UR4, 0x100000, URZ ;  /* 0x0010000004048890 */ /* 0x000fc8000fffe13f */
[----:B------:R-:W-:Y:S02]  /*0450*/  @!UP0 USHF.L.U32 UR5, UR4, 0xb, URZ ;  /* 0x0000000b04058899 */ /* 0x000fe4000800063f */
[----:B------:R-:W-:Y:S01]  /*0460*/  @!UP0 USHF.L.U32 UR4, UR4, 0x1, URZ ;  /* 0x0000000104048899 */ /* 0x000fe2000800063f */
[----:B--2---:R-:W-:Y:S01]  /*0470*/  @P4 IMAD.MOV.U32 R4, RZ, RZ, R8 ;  /* 0x000000ffff044224 */ /* 0x004fe200078e0008 */
[----:B------:R-:W1:Y:S01]  /*0480*/  @!UP0 S2UR UR7, SR_CgaCtaId ;  /* 0x00000000000789c3 */ /* 0x000e620000008800 */
[----:B------:R-:W-:-:S07]  /*0490*/  @P4 IMAD.MOV.U32 R13, RZ, RZ, RZ ;  /* 0x000000ffff0d4224 */ /* 0x000fce00078e00ff */
[----:B------:R-:W2:Y:S01]  /*04a0*/  @!P4 LDC R11, c[0x0][0xc] ;  /* 0x00000300ff0bcb82 */ /* 0x000ea20000000800 */
[----:B0-----:R-:W-:-:S04]  /*04b0*/  @P4 IMAD.WIDE.U32 R4, R6, R9, R4 ;  /* 0x0000000906044225 */ /* 0x001fc800078e0004 */
[----:B------:R-:W-:Y:S02]  /*04c0*/  VIADD R9, R7, 0xffffffff ;  /* 0xffffffff07097836 */ /* 0x000fe40000000000 */
[----:B------:R-:W-:Y:S01]  /*04d0*/  @P4 IMAD.MOV.U32 R0, RZ, RZ, R4 ;  /* 0x000000ffff004224 */ /* 0x000fe200078e0004 */
[----:B-1----:R-:W-:Y:S02]  /*04e0*/  @!UP0 ULEA UR6, UR7, UR6, 0x18 ;  /* 0x0000000607068291 */ /* 0x002fe4000f8ec03f */
[----:B------:R-:W-:Y:S01]  /*04f0*/  ISETP.GE.U32.AND P1, PT, R9, 0x2, PT ;  /* 0x000000020900780c */ /* 0x000fe20003f26070 */
[----:B------:R-:W-:Y:S01]  /*0500*/  VOTEU.ALL UP0, P0 ;  /* 0x00000000003f7886 */ /* 0x000fe20000000000 */
[----:B------:R-:W-:Y:S01]  /*0510*/  ISETP.NE.AND P0, PT, R3, 0x3, PT ;  /* 0x000000030300780c */ /* 0x000fe20003f05270 */
[----:B------:R-:W-:-:S03]  /*0520*/  @P4 IMAD.IADD R5, R5, 0x1, R13 ;  /* 0x0000000105054824 */ /* 0x000fc600078e020d */
[----:B------:R-:W-:-:S04]  /*0530*/  ISETP.EQ.OR P0, PT, R3, RZ, !P0 ;  /* 0x000000ff0300720c */ /* 0x000fc80004702670 */
[----:B------:R-:W-:Y:S01]  /*0540*/  ISETP.EQ.AND P0, PT, R7, RZ, P0 ;  /* 0x000000ff0700720c */ /* 0x000fe20000702270 */
[----:B------:R-:W-:Y:S01]  /*0550*/  IMAD.MOV.U32 R7, RZ, RZ, RZ ;  /* 0x000000ffff077224 */ /* 0x000fe200078e00ff */
[----:B------:R-:W0:Y:S02]  /*0560*/  FENCE.VIEW.ASYNC.S ;  /* 0x00000000000073c6 */ /* 0x000e240000000000 */
[----:B0-----:R0:W3:Y:S01]  /*0570*/  @!UP0 SYNCS.EXCH.64 URZ, [UR6+0x70], UR4 ;  /* 0x00007004063f85b2 */ /* 0x0010e20008000100 */
[----:B------:R-:W-:Y:S01]  /*0580*/  SEL R4, RZ, 0x1, !P0 ;  /* 0x00000001ff047807 */ /* 0x000fe20004000000 */
[----:B--2---:R-:W-:-:S03]  /*0590*/  @!P4 IMAD.WIDE.U32 R10, R11, R8, R6 ;  /* 0x000000080b0ac225 */ /* 0x004fc600078e0006 */
[----:B------:R-:W-:Y:S01]  /*05a0*/  SEL R4, R4, 0x2, P1 ;  /* 0x0000000204047807 */ /* 0x000fe20000800000 */
[----:B------:R-:W-:Y:S02]  /*05b0*/  @!P4 IMAD.MOV.U32 R0, RZ, RZ, R10 ;  /* 0x000000ffff00c224 */ /* 0x000fe400078e000a */
[----:B------:R-:W-:Y:S01]  /*05c0*/  @!P4 IMAD.MOV.U32 R5, RZ, RZ, R11 ;  /* 0x000000ffff05c224 */ /* 0x000fe200078e000b */
[----:B------:R0:W3:Y:S01]  /*05d0*/  @!UP1 SYNCS.EXCH.64 URZ, [UR6+0x78], UR4 ;  /* 0x00007804063f95b2 */ /* 0x0000e20008000100 */
[----:B------:R-:W-:Y:S01]  /*05e0*/  NOP ;  /* 0x0000000000007918 */ /* 0x000fe20000000000 */
[----:B---34-:R-:W-:Y:S06]  /*05f0*/  BAR.SYNC.DEFER_BLOCKING 0x0 ;  /* 0x0000000000007b1d */ /* 0x018fec0000010000 */
[----:B------:R-:W-:Y:S05]  /*0600*/  @!P2 BRA `(.L_x_3) ;  /* 0x0000004c0020a947 */ /* 0x000fea0003800000 */
[----:B------:R-:W-:-:S13]  /*0610*/  ISETP.GT.U32.AND P0, PT, R9, 0x1, PT ;  /* 0x000000010900780c */ /* 0x000fda0003f04070 */
[----:B0-----:R-:W-:Y:S05]  /*0620*/  @P0 EXIT ;  /* 0x000000000000094d */ /* 0x001fea0003800000 */
[----:B------:R-:W-:Y:S01]  /*0630*/  ULDC.64 UR4, c[0x0][0x650] ;  /* 0x0001940000047ab9 */ /* 0x000fe20000000a00 */
[----:B------:R-:W-:Y:S01]  /*0640*/  PRMT R9, RZ, 0x7610, R9 ;  /* 0x00007610ff097816 */ /* 0x000fe20000000009 */
[----:B------:R-:W-:Y:S01]  /*0650*/  IMAD.MOV.U32 R16, RZ, RZ, -0x1 ;  /* 0xffffffffff107424 */ /* 0x000fe200078e00ff */
[----:B------:R-:W-:Y:S01]  /*0660*/  ISETP.GE.U32.AND P0, PT, R0, UR4, PT ;  /* 0x0000000400007c0c */ /* 0x000fe2000bf06070 */
[----:B------:R-:W-:Y:S02]  /*0670*/  IMAD.MOV.U32 R12, RZ, RZ, -0x1 ;  /* 0xffffffffff0c7424 */ /* 0x000fe400078e00ff */
[----:B------:R-:W-:Y:S01]  /*0680*/  IMAD.MOV.U32 R69, RZ, RZ, -0x1 ;  /* 0xffffffffff457424 */ /* 0x000fe200078e00ff */
[----:B------:R-:W-:-:S13]  /*0690*/  ISETP.GE.U32.AND.EX P0, PT, R5, UR5, PT, P0 ;  /* 0x0000000505007c0c */ /* 0x000fda000bf06100 */
[----:B------:R-:W-:Y:S05]  /*06a0*/  @P0 BRA `(.L_x_4) ;  /* 0x0000000400600947 */ /* 0x000fea0003800000 */
[----:B------:R-:W0:Y:S01]  /*06b0*/  LDC.64 R16, c[0x0][0x628] ;  /* 0x00018a00ff107b82 */ /* 0x000e220000000a00 */
[----:B------:R-:W-:Y:S02]  /*06c0*/  IMAD.MOV.U32 R10, RZ, RZ, R0 ;  /* 0x000000ffff0a7224 */ /* 0x000fe400078e0000 */
[----:B------:R-:W-:-:S05]  /*06d0*/  IMAD.MOV.U32 R11, RZ, RZ, R5 ;  /* 0x000000ffff0b7224 */ /* 0x000fca00078e0005 */
[----:B------:R-:W1:Y:S08]  /*06e0*/  LDC R18, c[0x0][0x630] ;  /* 0x00018c00ff127b82 */ /* 0x000e700000000800 */
[----:B------:R-:W2:Y:S01]  /*06f0*/  LDC.64 R20, c[0x0][0x620] ;  /* 0x00018800ff147b82 */ /* 0x000ea20000000a00 */
[----:B0-----:R-:W-:-:S04]  /*0700*/  ISETP.NE.U32.AND P0, PT, R16, RZ, PT ;  /* 0x000000ff1000720c */ /* 0x001fc80003f05070 */
[----:B------:R-:W-:-:S13]  /*0710*/  ISETP.NE.AND.EX P0, PT, R17, RZ, PT, P0 ;  /* 0x000000ff1100720c */ /* 0x000fda0003f05300 */
[----:B-12---:R-:W-:Y:S05]  /*0720*/  @!P0 BRA `(.L_x_5) ;  /* 0x0000000000288947 */ /* 0x006fea0003800000 */
[----:B------:R-:W0:Y:S02]  /*0730*/  LDC R3, c[0x0][0x634] ;  /* 0x00018d00ff037b82 */ /* 0x000e240000000800 */
[----:B0-----:R-:W-:-:S05]  /*0740*/  IADD3 R3, P0, R0, R3, RZ ;  /* 0x0000000300037210 */ /* 0x001fca0007f1e0ff */
[----:B------:R-:W-:-:S04]  /*0750*/  IMAD.X R9, RZ, RZ, R5, P0 ;  /* 0x000000ffff097224 */ /* 0x000fc800000e0605 */
[----:B------:R-:W-:-:S04]  /*0760*/  IMAD.WIDE.U32 R10, R9, R16, RZ ;  /* 0x00000010090a7225 */ /* 0x000fc800078e00ff */
[----:B------:R-:W-:-:S04]  /*0770*/  IMAD.WIDE.U32 R12, P0, R3, R17, R10 ;  /* 0x00000011030c7225 */ /* 0x000fc8000780000a */
[----:B------:R-:W-:-:S04]  /*0780*/  IMAD.WIDE.U32 R10, R3, R16, RZ ;  /* 0x00000010030a7225 */ /* 0x000fc800078e00ff */
[----:B------:R-:W-:Y:S01]  /*0790*/  IMAD.X R15, RZ, RZ, RZ, P0 ;  /* 0x000000ffff0f7224 */ /* 0x000fe200000e06ff */
[----:B------:R-:W-:Y:S01]  /*07a0*/  IADD3 RZ, P0, R11, R12, RZ ;  /* 0x0000000c0bff7210 */ /* 0x000fe20007f1e0ff */
[----:B------:R-:W-:-:S04]  /*07b0*/  IMAD.MOV.U32 R14, RZ, RZ, R13 ;  /* 0x000000ffff0e7224 */ /* 0x000fc800078e000d */
[----:B------:R-:W-:-:S08]  /*07c0*/  IMAD.WIDE.U32.X R10, R9, R17, R14, P0 ;  /* 0x00000011090a7225 */ /* 0x000fd000000e040e */
.L_x_5:
[-CC-:B------:R-:W-:Y:S01]  /*07d0*/  SHF.R.U64 R69, R10, R18.reuse, R11.reuse ;  /* 0x000000120a457219 */ /* 0x180fe2000000120b */
[----:B------:R-:W0:Y:S01]  /*07e0*/  LDC.64 R22, c[0x0][0x640] ;  /* 0x00019000ff167b82 */ /* 0x000e220000000a00 */
[----:B------:R-:W-:Y:S01]  /*07f0*/  SHF.R.U32.HI R7, RZ, R18, R11 ;  /* 0x00000012ff077219 */ /* 0x000fe2000001160b */
[----:B------:R-:W-:Y:S01]  /*0800*/  ULDC UR4, c[0x0][0x150] ;  /* 0x0000540000047ab9 */ /* 0x000fe20000000800 */
[----:B------:R-:W-:Y:S01]  /*0810*/  IADD3 R9, P0, RZ, -R69, RZ ;  /* 0x80000045ff097210 */ /* 0x000fe20007f1e0ff */
[----:B------:R-:W-:Y:S01]  /*0820*/  IMAD.MOV.U32 R10, RZ, RZ, R0 ;  /* 0x000000ffff0a7224 */ /* 0x000fe200078e0000 */
[----:B------:R-:W-:Y:S01]  /*0830*/  I2FP.F32.U32 R3, R6 ;  /* 0x0000000600037245 */ /* 0x000fe20000201000 */
[----:B------:R-:W-:Y:S02]  /*0840*/  IMAD.MOV.U32 R11, RZ, RZ, R5 ;  /* 0x000000ffff0b7224 */ /* 0x000fe400078e0005 */
[----:B------:R-:W1:Y:S01]  /*0850*/  LDC R14, c[0x0][0x618] ;  /* 0x00018600ff0e7b82 */ /* 0x000e620000000800 */
[----:B------:R-:W-:-:S02]  /*0860*/  IMAD.X R13, RZ, RZ, ~R7, P0 ;  /* 0x000000ffff0d7224 */ /* 0x000fc400000e0e07 */
[----:B------:R-:W-:Y:S01]  /*0870*/  FMUL R3, R3, UR4 ;  /* 0x0000000403037c20 */ /* 0x000fe20008400000 */
[----:B------:R-:W-:Y:S01]  /*0880*/  IMAD.WIDE.U32 R10, R9, R20, R10 ;  /* 0x00000014090a7225 */ /* 0x000fe200078e000a */
[----:B------:R-:W-:-:S03]  /*0890*/  ULDC UR4, c[0x0][0x154] ;  /* 0x0000550000047ab9 */ /* 0x000fc60000000800 */
[----:B------:R-:W-:Y:S01]  /*08a0*/  IMAD R12, R13, R20, RZ ;  /* 0x000000140d0c7224 */ /* 0x000fe200078e02ff */
[----:B------:R-:W2:Y:S01]  /*08b0*/  LDC R7, c[0x0][0x144] ;  /* 0x00005100ff077b82 */ /* 0x000ea20000000800 */
[----:B------:R-:W3:Y:S01]  /*08c0*/  F2I.U32.TRUNC.NTZ R3, R3 ;  /* 0x0000000300037305 */ /* 0x000ee2000020f000 */
[----:B------:R-:W-:Y:S02]  /*08d0*/  IMAD.MOV.U32 R13, RZ, RZ, -0x1 ;  /* 0xffffffffff0d7424 */ /* 0x000fe400078e00ff */
[----:B------:R-:W-:-:S04]  /*08e0*/  IMAD R9, R9, R21, R12 ;  /* 0x0000001509097224 */ /* 0x000fc800078e020c */
[----:B------:R-:W4:Y:S01]  /*08f0*/  LDC R18, c[0x0][0x608] ;  /* 0x00018200ff127b82 */ /* 0x000f220000000800 */
[----:B------:R-:W-:Y:S01]  /*0900*/  IMAD.IADD R11, R11, 0x1, R9 ;  /* 0x000000010b0b7824 */ /* 0x000fe200078e0209 */
[----:B0-----:R-:W-:Y:S02]  /*0910*/  ISETP.NE.U32.AND P0, PT, R22, RZ, PT ;  /* 0x000000ff1600720c */ /* 0x001fe40003f05070 */
[----:B------:R-:W-:Y:S02]  /*0920*/  I2FP.F32.U32 R9, R8 ;  /* 0x0000000800097245 */ /* 0x000fe40000201000 */
[----:B------:R-:W-:Y:S02]  /*0930*/  ISETP.NE.AND.EX P0, PT, R23, RZ, PT, P0 ;  /* 0x000000ff1700720c */ /* 0x000fe40003f05300 */
[----:B------:R-:W0:Y:S01]  /*0940*/  LDC R12, c[0x0][0x658] ;  /* 0x00019600ff0c7b82 */ /* 0x000e220000000800 */
[-C--:B-1----:R-:W-:Y:S01]  /*0950*/  SHF.R.U64 R16, R10, R14.reuse, R11 ;  /* 0x0000000e0a107219 */ /* 0x082fe2000000120b */
[----:B---3--:R-:W-:Y:S01]  /*0960*/  IMAD.MOV R10, RZ, RZ, -R3 ;  /* 0x000000ffff0a7224 */ /* 0x008fe200078e0a03 */
[----:B------:R-:W-:-:S05]  /*0970*/  SHF.R.U32.HI R11, RZ, R14, R11 ;  /* 0x0000000eff0b7219 */ /* 0x000fca000001160b */
[----:B------:R-:W1:Y:S01]  /*0980*/  LDC R17, c[0x0][0x148] ;  /* 0x00005200ff117b82 */ /* 0x000e620000000800 */
[----:B--2---:R-:W-:Y:S02]  /*0990*/  IMAD R3, R7, R10, R6 ;  /* 0x0000000a07037224 */ /* 0x004fe400078e0206 */
[----:B------:R-:W-:-:S04]  /*09a0*/  FMUL R7, R9, UR4 ;  /* 0x0000000409077c20 */ /* 0x000fc80008400000 */
[----:B------:R2:W3:Y:S01]  /*09b0*/  F2I.U32.TRUNC.NTZ R15, R7 ;  /* 0x00000007000f7305 */ /* 0x0004e2000020f000 */
[----:B------:R-:W1:Y:S01]  /*09c0*/  LDC R21, c[0x0][0x600] ;  /* 0x00018000ff157b82 */ /* 0x000e620000000800 */
[-CC-:B----4-:R-:W-:Y:S02]  /*09d0*/  SHF.R.U64 R27, R16, R18.reuse, R11.reuse ;  /* 0x00000012101b7219 */ /* 0x190fe4000000120b */
[----:B------:R-:W-:Y:S01]  /*09e0*/  SHF.R.U32.HI R9, RZ, R18, R11 ;  /* 0x00000012ff097219 */ /* 0x000fe2000001160b */
[----:B------:R-:W-:-:S04]  /*09f0*/  IMAD.MOV.U32 R11, RZ, RZ, 0x1 ;  /* 0x00000001ff0b7424 */ /* 0x000fc800078e00ff */
[----:B------:R-:W4:Y:S01]  /*0a00*/  LDC R20, c[0x0][0x648] ;  /* 0x00019200ff147b82 */ /* 0x000f220000000800 */
[-C--:B0-----:R-:W-:Y:S02]  /*0a10*/  SHF.L.U32 R6, R13, R12.reuse, RZ ;  /* 0x0000000c0d067219 */ /* 0x081fe400000006ff */
[-CC-:B------:R-:W-:Y:S02]  /*0a20*/  SHF.R.U64 R18, R27, R12.reuse, R9.reuse ;  /* 0x0000000c1b127219 */ /* 0x180fe40000001209 */
[----:B------:R-:W-:Y:S02]  /*0a30*/  SHF.R.U32.HI R19, RZ, R12, R9 ;  /* 0x0000000cff137219 */ /* 0x000fe40000011609 */
[----:B------:R-:W-:Y:S01]  /*0a40*/  LOP3.LUT R14, RZ, R6, RZ, 0x33, !PT ;  /* 0x00000006ff0e7212 */ /* 0x000fe200078e33ff */
[----:B------:R-:W0:Y:S01]  /*0a50*/  LDC R25, c[0x0][0x638] ;  /* 0x00018e00ff197b82 */ /* 0x000e220000000800 */
[----:B------:R-:W-:Y:S01]  /*0a60*/  SHF.L.U32 R9, R11, R12, RZ ;  /* 0x0000000c0b097219 */ /* 0x000fe200000006ff */
[----:B------:R-:W-:-:S02]  /*0a70*/  IMAD.MOV.U32 R6, RZ, RZ, R18 ;  /* 0x000000ffff067224 */ /* 0x000fc400078e0012 */
[----:B--2---:R-:W-:-:S04]  /*0a80*/  IMAD.MOV.U32 R7, RZ, RZ, R19 ;  /* 0x000000ffff077224 */ /* 0x004fc800078e0013 */
[----:B------:R-:W2:Y:S01]  /*0a90*/  LDC R24, c[0x0][0x610] ;  /* 0x00018400ff187b82 */ /* 0x000ea20000000800 */
[----:B---3--:R-:W-:Y:S05]  /*0aa0*/  @!P0 BRA `(.L_x_6) ;  /* 0x0000000000288947 */ /* 0x008fea0003800000 */
[----:B------:R-:W3:Y:S02]  /*0ab0*/  LDC R13, c[0x0][0x64c] ;  /* 0x00019300ff0d7b82 */ /* 0x000ee40000000800 */
[----:B---3--:R-:W-:-:S05]  /*0ac0*/  IADD3 R13, P0, R18, R13, RZ ;  /* 0x0000000d120d7210 */ /* 0x008fca0007f1e0ff */
        /* <DEDUP_REMOVED lines=8> */
.L_x_6:
[----:B----4-:R-:W-:Y:S01]  /*0b50*/  SHF.R.U64 R6, R6, R20, R7 ;  /* 0x0000001406067219 */ /* 0x010fe20000001207 */
[----:B-1----:R-:W-:Y:S01]  /*0b60*/  VIADD R7, R21, 0xffffffff ;  /* 0xffffffff15077836 */ /* 0x002fe20000000000 */
[----:B------:R-:W-:Y:S01]  /*0b70*/  LOP3.LUT R14, R27, R14, RZ, 0xc0, !PT ;  /* 0x0000000e1b0e7212 */ /* 0x000fe200078ec0ff */
[----:B------:R-:W-:Y:S02]  /*0b80*/  IMAD.MOV R15, RZ, RZ, -R15 ;  /* 0x000000ffff0f7224 */ /* 0x000fe400078e0a0f */
[----:B------:R-:W-:Y:S01]  /*0b90*/  IMAD.MOV R10, RZ, RZ, -R6 ;  /* 0x000000ffff0a7224 */ /* 0x000fe200078e0a06 */
[----:B------:R-:W-:Y:S01]  /*0ba0*/  LOP3.LUT R7, R16, R7, RZ, 0xc0, !PT ;  /* 0x0000000710077212 */ /* 0x000fe200078ec0ff */
[----:B------:R-:W-:Y:S02]  /*0bb0*/  IMAD R14, R9, R6, R14 ;  /* 0x00000006090e7224 */ /* 0x000fe400078e020e */
[----:B------:R-:W-:Y:S02]  /*0bc0*/  @P4 IMAD R3, R17, R15, R8 ;  /* 0x0000000f11034224 */ /* 0x000fe400078e0208 */
[----:B0-----:R-:W-:-:S02]  /*0bd0*/  IMAD R6, R10, R25, R18 ;  /* 0x000000190a067224 */ /* 0x001fc400078e0212 */
[----:B--2---:R-:W-:Y:S02]  /*0be0*/  IMAD R3, R14, R24, R3 ;  /* 0x000000180e037224 */ /* 0x004fe400078e0203 */
[----:B------:R-:W-:Y:S02]  /*0bf0*/  IMAD R6, R6, R21, R7 ;  /* 0x0000001506067224 */ /* 0x000fe400078e0207 */
[----:B------:R-:W-:-:S03]  /*0c00*/  IMAD.MOV.U32 R9, RZ, RZ, 0x1 ;  /* 0x00000001ff097424 */ /* 0x000fc600078e00ff */
[----:B------:R-:W-:Y:S02]  /*0c10*/  SEL R12, R6, R3, !P4 ;  /* 0x00000003060c7207 */ /* 0x000fe40006000000 */
[----:B------:R-:W-:-:S07]  /*0c20*/  SEL R16, R3, R6, !P4 ;  /* 0x0000000603107207 */ /* 0x000fce0006000000 */
.L_x_4:
[----:B------:R-:W-:-:S08]  /*0c30*/  NOP ;  /* 0x0000000000007918 */ /* 0x000fd00000000000 */
[----:B------:R-:W0:Y:S02]  /*0c40*/  USETMAXREG.TRY_ALLOC.CTAPOOL UP0, 0xe8 ;  /* 0x000000e8000079c8 */ /* 0x000e240008000600 */
[----:B0-----:R-:W-:-:S13]  /*0c50*/  PLOP3.LUT P0, PT, PT, PT, UP0, 0x80, 0x0 ;  /* 0x000000000000781c */ /* 0x001fda0003f0f008 */
[----:B------:R-:W-:Y:S05]  /*0c60*/  @!P0 BRA `(.L_x_4) ;  /* 0xfffffffc00f08947 */ /* 0x000fea000383ffff */
[----:B------:R-:W-:Y:S01]  /*0c70*/  ULDC.64 UR4, c[0x0][0x598] ;  /* 0x0001660000047ab9 */ /* 0x000fe20000000a00 */
[----:B------:R-:W-:Y:S01]  /*0c80*/  ULDC.64 UR16, c[0x0][0x208] ;  /* 0x0000820000107ab9 */ /* 0x000fe20000000a00 */
[----:B------:R-:W-:-:S04]  /*0c90*/  ISETP.NE.U32.AND P0, PT, RZ, UR4, PT ;  /* 0x00000004ff007c0c */ /* 0x000fc8000bf05070 */
[----:B------:R-:W-:-:S13]  /*0ca0*/  ISETP.NE.AND.EX P0, PT, RZ, UR5, PT, P0 ;  /* 0x00000005ff007c0c */ /* 0x000fda000bf05300 */
[----:B------:R-:W-:Y:S05]  /*0cb0*/  @!P0 BRA `(.L_x_7) ;  /* 0x00000000001c8947 */ /* 0x000fea0003800000 */
[----:B------:R-:W0:Y:S02]  /*0cc0*/  LDC.64 R6, c[0x0][0x598] ;  /* 0x00016600ff067b82 */ /* 0x000e240000000a00 */
[----:B0-----:R-:W2:Y:S02]  /*0cd0*/  LDG.E.64 R6, desc[UR16][R6.64] ;  /* 0x0000001006067981 */ /* 0x001ea4000c1e1b00 */
[----:B--2---:R-:W-:-:S04]  /*0ce0*/  ISETP.NE.U32.AND P0, PT, R6, RZ, PT ;  /* 0x000000ff0600720c */ /* 0x004fc80003f05070 */
[----:B------:R-:W-:-:S13]  /*0cf0*/  ISETP.NE.AND.EX P0, PT, R7, RZ, PT, P0 ;  /* 0x000000ff0700720c */ /* 0x000fda0003f05300 */
[----:B------:R-:W-:Y:S05]  /*0d00*/  @!P0 BRA `(.L_x_7) ;  /* 0x0000000000088947 */ /* 0x000fea0003800000 */
[----:B------:R0:W5:Y:S01]  /*0d10*/  LD.E R3, desc[UR16][R6.64] ;  /* 0x0000001006037980 */ /* 0x000162000c101900 */
[----:B------:R-:W-:Y:S05]  /*0d20*/  BRA `(.L_x_8) ;  /* 0x0000000000207947 */ /* 0x000fea0003800000 */
.L_x_7:
[----:B------:R-:W-:Y:S02]  /*0d30*/  ULDC.64 UR4, c[0x0][0x588] ;  /* 0x0001620000047ab9 */ /* 0x000fe40000000a00 */
[----:B------:R-:W-:-:S04]  /*0d40*/  ISETP.NE.U32.AND P0, PT, RZ, UR4, PT ;  /* 0x00000004ff007c0c */ /* 0x000fc8000bf05070 */
[----:B------:R-:W-:-:S13]  /*0d50*/  ISETP.NE.AND.EX P0, PT, RZ, UR5, PT, P0 ;  /* 0x00000005ff007c0c */ /* 0x000fda000bf05300 */
[----:B------:R-:W-:Y:S05]  /*0d60*/  @!P0 BRA `(.L_x_9) ;  /* 0x00000000000c8947 */ /* 0x000fea0003800000 */
[----:B------:R-:W0:Y:S02]  /*0d70*/  LDC.64 R6, c[0x0][0x588] ;  /* 0x00016200ff067b82 */ /* 0x000e240000000a00 */
[----:B0-----:R1:W5:Y:S01]  /*0d80*/  LDG.E R3, desc[UR16][R6.64] ;  /* 0x0000001006037981 */ /* 0x001362000c1e1900 */
[----:B------:R-:W-:Y:S05]  /*0d90*/  BRA `(.L_x_8) ;  /* 0x0000000000047947 */ /* 0x000fea0003800000 */
.L_x_9:
[----:B------:R-:W2:Y:S02]  /*0da0*/  LDC R3, c[0x0][0x580] ;  /* 0x00016000ff037b82 */ /* 0x000ea40000000800 */
.L_x_8:
[----:B------:R-:W-:Y:S02]  /*0db0*/  ULDC.64 UR4, c[0x0][0x5a0] ;  /* 0x0001680000047ab9 */ /* 0x000fe40000000a00 */
[----:B------:R-:W-:-:S04]  /*0dc0*/  ISETP.NE.U32.AND P0, PT, RZ, UR4, PT ;  /* 0x00000004ff007c0c */ /* 0x000fc8000bf05070 */
[----:B------:R-:W-:-:S13]  /*0dd0*/  ISETP.NE.AND.EX P0, PT, RZ, UR5, PT, P0 ;  /* 0x00000005ff007c0c */ /* 0x000fda000bf05300 */
[----:B------:R-:W-:Y:S05]  /*0de0*/  @!P0 BRA `(.L_x_10) ;  /* 0x00000000001c8947 */ /* 0x000fea0003800000 */
[----:B01----:R-:W0:Y:S02]  /*0df0*/  LDC.64 R6, c[0x0][0x5a0] ;  /* 0x00016800ff067b82 */ /* 0x003e240000000a00 */
[----:B0-----:R-:W3:Y:S02]  /*0e00*/  LDG.E.64 R6, desc[UR16][R6.64] ;  /* 0x0000001006067981 */ /* 0x001ee4000c1e1b00 */
[----:B---3--:R-:W-:-:S04]  /*0e10*/  ISETP.NE.U32.AND P0, PT, R6, RZ, PT ;  /* 0x000000ff0600720c */ /* 0x008fc80003f05070 */
[----:B------:R-:W-:-:S13]  /*0e20*/  ISETP.NE.AND.EX P0, PT, R7, RZ, PT, P0 ;  /* 0x000000ff0700720c */ /* 0x000fda0003f05300 */
[----:B------:R-:W-:Y:S05]  /*0e30*/  @!P0 BRA `(.L_x_10) ;  /* 0x0000000000088947 */ /* 0x000fea0003800000 */
[----:B------:R0:W5:Y:S01]  /*0e40*/  LD.E R10, desc[UR16][R6.64] ;  /* 0x00000010060a7980 */ /* 0x000162000c101900 */
[----:B------:R-:W-:Y:S05]  /*0e50*/  BRA `(.L_x_11) ;  /* 0x0000000000207947 */ /* 0x000fea0003800000 */
.L_x_10:
[----:B------:R-:W-:Y:S02]  /*0e60*/  ULDC.64 UR4, c[0x0][0x590] ;  /* 0x0001640000047ab9 */ /* 0x000fe40000000a00 */
[----:B------:R-:W-:-:S04]  /*0e70*/  ISETP.NE.U32.AND P0, PT, RZ, UR4, PT ;  /* 0x00000004ff007c0c */ /* 0x000fc8000bf05070 */
[----:B------:R-:W-:-:S13]  /*0e80*/  ISETP.NE.AND.EX P0, PT, RZ, UR5, PT, P0 ;  /* 0x00000005ff007c0c */ /* 0x000fda000bf05300 */
[----:B------:R-:W-:Y:S05]  /*0e90*/  @!P0 BRA `(.L_x_12) ;  /* 0x00000000000c8947 */ /* 0x000fea0003800000 */
[----:B------:R-:W3:Y:S02]  /*0ea0*/  LDC.64 R10, c[0x0][0x590] ;  /* 0x00016400ff0a7b82 */ /* 0x000ee40000000a00 */
[----:B---3--:R3:W5:Y:S01]  /*0eb0*/  LDG.E R10, desc[UR16][R10.64] ;  /* 0x000000100a0a7981 */ /* 0x008762000c1e1900 */
[----:B------:R-:W-:Y:S05]  /*0ec0*/  BRA `(.L_x_11) ;  /* 0x0000000000047947 */ /* 0x000fea0003800000 */
.L_x_12:
[----:B------:R-:W4:Y:S02]  /*0ed0*/  LDC R10, c[0x0][0x584] ;  /* 0x00016100ff0a7b82 */ /* 0x000f240000000800 */
.L_x_11:
[----:B------:R-:W-:-:S13]  /*0ee0*/  LOP3.LUT P0, RZ, R9, 0xff, RZ, 0xc0, !PT ;  /* 0x000000ff09ff7812 */ /* 0x000fda000780c0ff */
[----:B------:R-:W-:Y:S05]  /*0ef0*/  @!P0 EXIT ;  /* 0x000000000000894d */ /* 0x000fea0003800000 */
[----:B------:R-:W-:Y:S01]  /*0f00*/  ULDC UR4, c[0x0][0x28c] ;  /* 0x0000a30000047ab9 */ /* 0x000fe20000000800 */
[----:B------:R-:W-:Y:S01]  /*0f10*/  LOP3.LUT R80, R4, 0x1, RZ, 0xfc, !PT ;  /* 0x0000000104507812 */ /* 0x000fe200078efcff */
[----:B------:R-:W-:-:S04]  /*0f20*/  UIADD3 UR4, UR4, 0x3f, URZ ;  /* 0x0000003f04047890 */ /* 0x000fc8000fffe03f */
[----:B------:R-:W-:-:S04]  /*0f30*/  USHF.R.S32.HI UR5, URZ, 0x1f, UR4 ;  /* 0x0000001f3f057899 */ /* 0x000fc80008011404 */
[----:B------:R-:W-:-:S03]  /*0f40*/  ULEA.HI UR5, UR5, UR4, URZ, 0x6 ;  /* 0x0000000405057291 */ /* 0x000fc6000f8f303f */
[----:B------:R-:W-:Y:S01]  /*0f50*/  UMOV UR4, URZ ;  /* 0x0000003f00047c82 */ /* 0x000fe20008000000 */
[----:B------:R-:W-:-:S03]  /*0f60*/  USHF.R.S32.HI UR9, URZ, 0x6, UR5 ;  /* 0x000000063f097899 */ /* 0x000fc60008011405 */
[----:B------:R-:W-:-:S09]  /*0f70*/  UMOV UR5, URZ ;  /* 0x0000003f00057c82 */ /* 0x000fd20008000000 */
.L_x_101:
[----:B01----:R-:W-:Y:S01]  /*0f80*/  LOP3.LUT R6, R2, 0x80, RZ, 0xc0, !PT ;  /* 0x0000008002067812 */ /* 0x003fe200078ec0ff */
[----:B------:R-:W0:Y:S01]  /*0f90*/  S2UR UR13, SR_CgaCtaId ;  /* 0x00000000000d79c3 */ /* 0x000e220000008800 */
[----:B------:R-:W-:Y:S01]  /*0fa0*/  UMOV UR12, 0x400 ;  /* 0x00000400000c7882 */ /* 0x000fe20000000000 */
[----:B------:R-:W-:Y:S01]  /*0fb0*/  UMOV UR6, URZ ;  /* 0x0000003f00067c82 */ /* 0x000fe20008000000 */
[----:B------:R-:W-:Y:S01]  /*0fc0*/  SHF.R.U32.HI R6, RZ, 0x7, R6 ;  /* 0x00000007ff067819 */ /* 0x000fe20000011606 */
[----:B------:R-:W-:Y:S01]  /*0fd0*/  UMOV UR7, URZ ;  /* 0x0000003f00077c82 */ /* 0x000fe20008000000 */
[----:B------:R-:W-:Y:S01]  /*0fe0*/  UMOV UR18, UR5 ;  /* 0x0000000500127c82 */ /* 0x000fe20008000000 */
[----:B------:R-:W-:Y:S01]  /*0ff0*/  CS2R R14, SRZ ;  /* 0x00000000000e7805 */ /* 0x000fe2000001ff00 */
[----:B---3--:R-:W-:Y:S01]  /*1000*/  IMAD.MOV.U32 R11, RZ, RZ, RZ ;  /* 0x000000ffff0b7224 */ /* 0x008fe200078e00ff */
[----:B------:R-:W1:Y:S01]  /*1010*/  LDC R7, c[0x0][0x28c] ;  /* 0x0000a300ff077b82 */ /* 0x000e620000000800 */
[----:B------:R-:W3:Y:S01]  /*1020*/  SHFL.IDX PT, R6, R6, RZ, 0x1f ;  /* 0x00001fff06067589 */ /* 0x000ee200000e0000 */
[----:B------:R-:W-:-:S02]  /*1030*/  CS2R R18, SRZ ;  /* 0x0000000000127805 */ /* 0x000fc4000001ff00 */
[----:B------:R-:W-:Y:S02]  /*1040*/  CS2R R20, SRZ ;  /* 0x0000000000147805 */ /* 0x000fe4000001ff00 */
[----:B------:R-:W-:Y:S02]  /*1050*/  CS2R R22, SRZ ;  /* 0x0000000000167805 */ /* 0x000fe4000001ff00 */
[----:B------:R-:W-:Y:S02]  /*1060*/  CS2R R56, SRZ ;  /* 0x0000000000387805 */ /* 0x000fe4000001ff00 */
[----:B------:R-:W-:Y:S02]  /*1070*/  CS2R R58, SRZ ;  /* 0x00000000003a7805 */ /* 0x000fe4000001ff00 */
[----:B------:R-:W-:Y:S02]  /*1080*/  CS2R R60, SRZ ;  /* 0x00000000003c7805 */ /* 0x000fe4000001ff00 */
[----:B------:R-:W-:-:S02]  /*1090*/  CS2R R62, SRZ ;  /* 0x00000000003e7805 */ /* 0x000fc4000001ff00 */
[----:B------:R-:W-:Y:S02]  /*10a0*/  CS2R R64, SRZ ;  /* 0x0000000000407805 */ /* 0x000fe4000001ff00 */
[----:B------:R-:W-:Y:S01]  /*10b0*/  CS2R R66, SRZ ;  /* 0x0000000000427805 */ /* 0x000fe2000001ff00 */
[----:B------:R-:W-:Y:S01]  /*10c0*/  IMAD.MOV.U32 R68, RZ, RZ, RZ ;  /* 0x000000ffff447224 */ /* 0x000fe200078e00ff */
[----:B------:R-:W-:Y:S02]  /*10d0*/  CS2R R70, SRZ ;  /* 0x0000000000467805 */ /* 0x000fe4000001ff00 */
[----:B------:R-:W-:Y:S02]  /*10e0*/  CS2R R72, SRZ ;  /* 0x0000000000487805 */ /* 0x000fe4000001ff00 */
[----:B------:R-:W-:Y:S02]  /*10f0*/  CS2R R74, SRZ ;  /* 0x00000000004a7805 */ /* 0x000fe4000001ff00 */
[----:B------:R-:W-:-:S02]  /*1100*/  CS2R R76, SRZ ;  /* 0x00000000004c7805 */ /* 0x000fc4000001ff00 */
[----:B------:R-:W-:Y:S01]  /*1110*/  CS2R R78, SRZ ;  /* 0x00000000004e7805 */ /* 0x000fe2000001ff00 */
[----:B------:R-:W-:Y:S01]  /*1120*/  IMAD.U32 R9, RZ, RZ, UR4 ;  /* 0x00000004ff097e24 */ /* 0x000fe2000f8e00ff */
[----:B------:R-:W-:Y:S02]  /*1130*/  CS2R R24, SRZ ;  /* 0x0000000000187805 */ /* 0x000fe4000001ff00 */
[----:B------:R-:W-:Y:S02]  /*1140*/  CS2R R26, SRZ ;  /* 0x00000000001a7805 */ /* 0x000fe4000001ff00 */
[----:B------:R-:W-:Y:S02]  /*1150*/  CS2R R28, SRZ ;  /* 0x00000000001c7805 */ /* 0x000fe4000001ff00 */
[----:B------:R-:W-:Y:S02]  /*1160*/  CS2R R30, SRZ ;  /* 0x00000000001e7805 */ /* 0x000fe4000001ff00 */
[----:B------:R-:W-:-:S02]  /*1170*/  CS2R R32, SRZ ;  /* 0x0000000000207805 */ /* 0x000fc4000001ff00 */
[----:B------:R-:W-:Y:S02]  /*1180*/  CS2R R34, SRZ ;  /* 0x0000000000227805 */ /* 0x000fe4000001ff00 */
[----:B-1----:R-:W-:Y:S02]  /*1190*/  ISETP.GE.AND P0, PT, R7, 0x1, PT ;  /* 0x000000010700780c */ /* 0x002fe40003f06270 */
[----:B------:R-:W-:Y:S02]  /*11a0*/  CS2R R36, SRZ ;  /* 0x0000000000247805 */ /* 0x000fe4000001ff00 */
[----:B---3--:R-:W-:Y:S02]  /*11b0*/  R2UR UR8, R6 ;  /* 0x00000000060872ca */ /* 0x008fe400000e0000 */
[----:B------:R-:W-:Y:S02]  /*11c0*/  CS2R R38, SRZ ;  /* 0x0000000000267805 */ /* 0x000fe4000001ff00 */
[----:B------:R-:W-:-:S02]  /*11d0*/  CS2R R40, SRZ ;  /* 0x0000000000287805 */ /* 0x000fc4000001ff00 */
[----:B------:R-:W-:Y:S02]  /*11e0*/  CS2R R42, SRZ ;  /* 0x00000000002a7805 */ /* 0x000fe4000001ff00 */
[----:B------:R-:W-:Y:S02]  /*11f0*/  CS2R R44, SRZ ;  /* 0x00000000002c7805 */ /* 0x000fe4000001ff00 */
[----:B------:R-:W-:Y:S02]  /*1200*/  CS2R R46, SRZ ;  /* 0x00000000002e7805 */ /* 0x000fe4000001ff00 */
[----:B------:R-:W-:Y:S02]  /*1210*/  CS2R R48, SRZ ;  /* 0x0000000000307805 */ /* 0x000fe4000001ff00 */
[----:B------:R-:W-:Y:S02]  /*1220*/  CS2R R50, SRZ ;  /* 0x0000000000327805 */ /* 0x000fe4000001ff00 */
[----:B------:R-:W-:-:S02]  /*1230*/  CS2R R52, SRZ ;  /* 0x0000000000347805 */ /* 0x000fc4000001ff00 */
[----:B------:R-:W-:Y:S01]  /*1240*/  CS2R R54, SRZ ;  /* 0x0000000000367805 */ /* 0x000fe2000001ff00 */
[----:B------:R-:W-:-:S04]  /*1250*/  ULEA.HI UR10, UR8, UR8, URZ, 0x1 ;  /* 0x00000008080a7291 */ /* 0x000fc8000f8f083f */
[----:B------:R-:W-:Y:S02]  /*1260*/  ULOP3.LUT UR11, UR10, 0xffffe, URZ, 0xc0, !UPT ;  /* 0x000ffffe0a0b7892 */ /* 0x000fe4000f8ec03f */
[----:B0-----:R-:W-:Y:S02]  /*1270*/  ULEA UR10, UR13, UR12, 0x18 ;  /* 0x0000000c0d0a7291 */ /* 0x001fe4000f8ec03f */
[----:B------:R-:W-:-:S03]  /*1280*/  UIADD3 UR11, UR8, -UR11, URZ ;  /* 0x8000000b080b7290 */ /* 0x000fc6000fffe03f */
[----:B------:R-:W-:Y:S01]  /*1290*/  UMOV UR8, URZ ;  /* 0x0000003f00087c82 */ /* 0x000fe20008000000 */
[----:B------:R-:W-:-:S04]  /*12a0*/  ULEA UR11, UR11, UR10, 0xc ;  /* 0x0000000a0b0b7291 */ /* 0x000fc8000f8e603f */
[----:B------:R-:W-:-:S04]  /*12b0*/  UIADD3 UR11, UR11, 0x180, URZ ;  /* 0x000001800b0b7890 */ /* 0x000fc8000fffe03f */
[----:B------:R-:W-:-:S04]  /*12c0*/  USHF.R.U32.HI UR11, URZ, 0x4, UR11 ;  /* 0x000000043f0b7899 */ /* 0x000fc8000801160b */
[----:B------:R-:W-:Y:S01]  /*12d0*/  ULOP3.LUT UR11, UR11, 0x3fff, URZ, 0xc0, !UPT ;  /* 0x00003fff0b0b7892 */ /* 0x000fe2000f8ec03f */
[----:B-----5:R-:W-:Y:S11]  /*12e0*/  @!P0 BRA `(.L_x_13) ;  /* 0x0000000400708947 */ /* 0x020ff60003800000 */
[----:B------:R-:W-:-:S13]  /*12f0*/  ISETP.NE.AND P1, PT, R80, 0x3, PT ;  /* 0x000000035000780c */ /* 0x000fda0003f25270 */
[----:B------:R-:W-:Y:S05]  /*1300*/  @!P1 BRA `(.L_x_14) ;  /* 0x0000000000049947 */ /* 0x000fea0003800000 */
[----:B------:R-:W-:Y:S01]  /*1310*/  BPT.TRAP 0x1 ;  /* 0x000000040000795c */ /* 0x000fe20000300000 */
.L_x_14:
[----:B------:R-:W-:Y:S01]  /*1320*/  ULEA UR6, UR5, UR10, 0x3 ;  /* 0x0000000a05067291 */ /* 0x000fe2000f8e183f */
[----:B------:R-:W-:-:S05]  /*1330*/  IMAD.U32 R6, RZ, RZ, UR4 ;  /* 0x00000004ff067e24 */ /* 0x000fca000f8e00ff */
[----:B------:R-:W-:-:S04]  /*1340*/  SHF.L.U32 R6, R6, 0x1f, RZ ;  /* 0x0000001f06067819 */ /* 0x000fc800000006ff */
[----:B------:R0:W1:Y:S01]  /*1350*/  SYNCS.PHASECHK.TRANS64.TRYWAIT P0, [UR6], R6 ;  /* 0x00000006ff0075a7 */ /* 0x0000620008000146 */
[----:B------:R-:W-:Y:S05]  /*1360*/  @!P1 BRA `(.L_x_15) ;  /* 0x0000000000049947 */ /* 0x000fea0003800000 */
[----:B------:R-:W-:Y:S01]  /*1370*/  BPT.TRAP 0x1 ;  /* 0x000000040000795c */ /* 0x000fe20000300000 */
.L_x_15:
[----:B-1----:R-:W-:Y:S05]  /*1380*/  @P0 BRA `(.L_x_16) ;  /* 0x0000000000080947 */ /* 0x002fea0003800000 */
[----:B------:R-:W1:Y:S02]  /*1390*/  SYNCS.PHASECHK.TRANS64.TRYWAIT P0, [UR6], R6 ;  /* 0x00000006ff0075a7 */ /* 0x000e640008000146 */
[----:B-1----:R-:W-:Y:S05]  /*13a0*/  @!P0 BRA `(.L_x_17) ;  /* 0x0000005400988947 */ /* 0x002fea0003800000 */
.L_x_16:
[----:B------:R-:W-:Y:S01]  /*13b0*/  UIADD3 UR6, UR10, 0xc180, URZ ;  /* 0x0000c1800a067890 */ /* 0x000fe2000fffe03f */
[----:B------:R-:W-:Y:S01]  /*13c0*/  WARPGROUP.ARRIVE ;  /* 0x00000000000079c5 */ /* 0x000fe20000000000 */
[----:B------:R-:W-:Y:S01]  /*13d0*/  ULOP3.LUT UR12, UR11, 0x10000, URZ, 0xfc, !UPT ;  /* 0x000100000b0c7892 */ /* 0x000fe2000f8efc3f */
[----:B------:R-:W-:Y:S01]  /*13e0*/  CS2R R14, SRZ ;  /* 0x00000000000e7805 */ /* 0x000fe2000001ff00 */
[----:B------:R-:W-:Y:S01]  /*13f0*/  USHF.R.U32.HI UR6, URZ, 0x4, UR6 ;  /* 0x000000043f067899 */ /* 0x000fe20008011606 */
[----:B------:R-:W-:Y:S01]  /*1400*/  IMAD.MOV.U32 R11, RZ, RZ, RZ ;  /* 0x000000ffff0b7224 */ /* 0x000fe200078e00ff */
[----:B------:R-:W-:Y:S01]  /*1410*/  ULEA UR12, UR5, UR12, 0x9 ;  /* 0x0000000c050c7291 */ /* 0x000fe2000f8e483f */
[----:B------:R-:W-:Y:S01]  /*1420*/  CS2R R18, SRZ ;  /* 0x0000000000127805 */ /* 0x000fe2000001ff00 */
[----:B------:R-:W-:Y:S01]  /*1430*/  ULOP3.LUT UR6, UR6, 0x3fff, URZ, 0xc0, !UPT ;  /* 0x00003fff06067892 */ /* 0x000fe2000f8ec03f */
[----:B------:R-:W-:Y:S01]  /*1440*/  CS2R R20, SRZ ;  /* 0x0000000000147805 */ /* 0x000fe2000001ff00 */
[----:B------:R-:W-:Y:S01]  /*1450*/  UMOV UR13, 0x80000020 ;  /* 0x80000020000d7882 */ /* 0x000fe20000000000 */
[----:B------:R-:W-:Y:S01]  /*1460*/  UMOV UR15, 0x80000020 ;  /* 0x80000020000f7882 */ /* 0x000fe20000000000 */
[----:B------:R-:W-:Y:S01]  /*1470*/  ULOP3.LUT UR6, UR6, 0x10000, URZ, 0xfc, !UPT ;  /* 0x0001000006067892 */ /* 0x000fe2000f8efc3f */
[----:B------:R-:W-:Y:S01]  /*1480*/  CS2R R22, SRZ ;  /* 0x0000000000167805 */ /* 0x000fe2000001ff00 */
[----:B------:R-:W-:Y:S01]  /*1490*/  ULDC UR7, c[0x0][0x50c] ;  /* 0x0001430000077ab9 */ /* 0x000fe20000000800 */
[----:B------:R-:W-:Y:S01]  /*14a0*/  CS2R R56, SRZ ;  /* 0x0000000000387805 */ /* 0x000fe2000001ff00 */
[----:B------:R-:W-:Y:S01]  /*14b0*/  ULEA UR14, UR5, UR6, 0x8 ;  /* 0x00000006050e7291 */ /* 0x000fe2000f8e403f */
[----:B------:R-:W-:Y:S01]  /*14c0*/  CS2R R58, SRZ ;  /* 0x00000000003a7805 */ /* 0x000fe2000001ff00 */
[----:B------:R-:W-:Y:S01]  /*14d0*/  UISETP.NE.AND UP0, UPT, UR7, 0x2, UPT ;  /* 0x000000020700788c */ /* 0x000fe2000bf05270 */
[----:B------:R-:W-:Y:S01]  /*14e0*/  CS2R R60, SRZ ;  /* 0x00000000003c7805 */ /* 0x000fe2000001ff00 */
[----:B------:R-:W-:Y:S01]  /*14f0*/  UMOV UR6, 0x2 ;  /* 0x0000000200067882 */ /* 0x000fe20000000000 */
[----:B------:R-:W-:Y:S01]  /*1500*/  CS2R R62, SRZ ;  /* 0x00000000003e7805 */ /* 0x000fe2000001ff00 */
[----:B------:R-:W-:Y:S01]  /*1510*/  USEL UR7, URZ, 0x1, UP0 ;  /* 0x000000013f077887 */ /* 0x000fe20008000000 */
[----:B------:R-:W-:-:S02]  /*1520*/  CS2R R64, SRZ ;  /* 0x0000000000407805 */ /* 0x000fc4000001ff00 */
[----:B------:R-:W-:Y:S01]  /*1530*/  CS2R R66, SRZ ;  /* 0x0000000000427805 */ /* 0x000fe2000001ff00 */
[----:B------:R-:W-:Y:S01]  /*1540*/  QGMMA.64x64x32.F32.E5M2.E5M2 R24, gdesc[UR12], RZ, !UPT ;  /* 0x00e000000c1879f3 */ /* 0x000fe2000c7038ff */
[----:B------:R-:W-:Y:S01]  /*1550*/  UIADD3 UR12, UR12, 0x2, URZ ;  /* 0x000000020c0c7890 */ /* 0x000fe2000fffe03f */
[----:B------:R-:W-:Y:S01]  /*1560*/  IMAD.MOV.U32 R68, RZ, RZ, RZ ;  /* 0x000000ffff447224 */ /* 0x000fe200078e00ff */
[----:B------:R-:W-:Y:S01]  /*1570*/  ISETP.NE.AND P0, PT, RZ, UR7, PT ;  /* 0x00000007ff007c0c */ /* 0x000fe2000bf05270 */
[----:B------:R-:W-:Y:S01]  /*1580*/  UIADD3 UR14, UR14, 0x2, URZ ;  /* 0x000000020e0e7890 */ /* 0x000fe2000fffe03f */
[----:B------:R-:W-:Y:S01]  /*1590*/  CS2R R70, SRZ ;  /* 0x0000000000467805 */ /* 0x000fe2000001ff00 */
[----:B------:R-:W-:Y:S01]  /*15a0*/  UMOV UR13, 0x80000020 ;  /* 0x80000020000d7882 */ /* 0x000fe20000000000 */
[----:B------:R-:W-:Y:S01]  /*15b0*/  UMOV UR15, 0x80000020 ;  /* 0x80000020000f7882 */ /* 0x000fe20000000000 */
[----:B------:R-:W-:Y:S02]  /*15c0*/  CS2R R72, SRZ ;  /* 0x0000000000487805 */ /* 0x000fe4000001ff00 */
[----:B------:R-:W-:-:S02]  /*15d0*/  CS2R R74, SRZ ;  /* 0x00000000004a7805 */ /* 0x000fc4000001ff00 */
[----:B------:R-:W-:Y:S02]  /*15e0*/  CS2R R76, SRZ ;  /* 0x00000000004c7805 */ /* 0x000fe4000001ff00 */
[----:B------:R-:W-:Y:S01]  /*15f0*/  CS2R R78, SRZ ;  /* 0x00000000004e7805 */ /* 0x000fe2000001ff00 */
[----:B------:R-:W-:Y:S01]  /*1600*/  QGMMA.64x64x32.F32.E5M2.E5M2 R24, gdesc[UR12], R24, gsb0 ;  /* 0x00e000000c1879f3 */ /* 0x000fe20008003818 */
[----:B------:R-:W-:Y:S05]  /*1610*/  @!P0 BRA `(.L_x_18) ;  /* 0x0000000000888947 */ /* 0x000fea0003800000 */
[----:B------:R-:W-:Y:S02]  /*1620*/  WARPGROUP.DEPBAR.LE gsb0, 0x0 ;  /* 0x00008000000079c5 */ /* 0x000fe40000010000 */
[----:B------:R-:W-:-:S01]  /*1630*/  FADD R79, RZ, R24 ;  /* 0x00000018ff4f7221 */ /* 0x000fc20000000000 */
[----:B------:R-:W-:Y:S01]  /*1640*/  FADD R78, RZ, R25 ;  /* 0x00000019ff4e7221 */ /* 0x000fe20000000000 */
        /* <DEDUP_REMOVED lines=30> */
[----:B------:R-:W-:-:S06]  /*1830*/  UMOV UR6, URZ ;  /* 0x0000003f00067c82 */ /* 0x000fcc0008000000 */
.L_x_18:
[----:B------:R-:W-:-:S04]  /*1840*/  UIADD3 UR18, UR5, 0x1, URZ ;  /* 0x0000000105127890 */ /* 0x000fc8000fffe03f */
[----:B------:R-:W-:-:S04]  /*1850*/  UISETP.NE.AND UP0, UPT, UR18, 0x6, UPT ;  /* 0x000000061200788c */ /* 0x000fc8000bf05270 */
[----:B------:R-:W-:Y:S02]  /*1860*/  USEL UR8, URZ, 0x1, UP0 ;  /* 0x000000013f087887 */ /* 0x000fe40008000000 */
[----:B------:R-:W-:Y:S02]  /*1870*/  USEL UR18, UR18, URZ, UP0 ;  /* 0x0000003f12127287 */ /* 0x000fe40008000000 */
[----:B------:R-:W-:-:S06]  /*1880*/  ULOP3.LUT UR8, UR4, UR8, URZ, 0x3c, !UPT ;  /* 0x0000000804087292 */ /* 0x000fcc000f8e3c3f */
[----:B------:R-:W-:Y:S01]  /*1890*/  IMAD.U32 R9, RZ, RZ, UR8 ;  /* 0x00000008ff097e24 */ /* 0x000fe2000f8e00ff */
[----:B------:R-:W-:-:S06]  /*18a0*/  UMOV UR8, 0x1 ;  /* 0x0000000100087882 */ /* 0x000fcc0000000000 */
.L_x_13:
[----:B------:R-:W-:-:S04]  /*18b0*/  UISETP.LT.AND UP0, UPT, UR9, 0x1, UPT ;  /* 0x000000010900788c */ /* 0x000fc8000bf01270 */
[----:B------:R-:W-:-:S04]  /*18c0*/  USEL UR12, UR9, 0x1, UP0 ;  /* 0x00000001090c7887 */ /* 0x000fc80008000000 */
[----:B------:R-:W-:-:S04]  /*18d0*/  UIADD3 UR12, UR9, -UR12, URZ ;  /* 0x8000000c090c7290 */ /* 0x000fc8000fffe03f */
[----:B------:R-:W-:-:S06]  /*18e0*/  UISETP.GE.AND UP0, UPT, UR12, 0x1, UPT ;  /* 0x000000010c00788c */ /* 0x000fcc000bf06270 */
[----:B------:R-:W-:-:S13]  /*18f0*/  PLOP3.LUT P0, PT, PT, PT, UP0, 0x80, 0x0 ;  /* 0x000000000000781c */ /* 0x000fda0003f0f008 */
[----:B------:R-:W-:Y:S05]  /*1900*/  @!P0 BRA `(.L_x_19) ;  /* 0x0000000400848947 */ /* 0x000fea0003800000 */
[----:B01----:R-:W-:Y:S01]  /*1910*/  IMAD.U32 R6, RZ, RZ, UR12 ;  /* 0x0000000cff067e24 */ /* 0x003fe2000f8e00ff */
[----:B------:R-:W-:Y:S01]  /*1920*/  UMOV UR19, UR5 ;  /* 0x0000000500137c82 */ /* 0x000fe20008000000 */
[----:B------:R-:W-:-:S05]  /*1930*/  ULDC UR20, c[0x0][0x50c] ;  /* 0x0001430000147ab9 */ /* 0x000fca0000000800 */
.L_x_27:
[----:B------:R-:W-:-:S13]  /*1940*/  ISETP.NE.AND P1, PT, R80, 0x3, PT ;  /* 0x000000035000780c */ /* 0x000fda0003f25270 */
[----:B01----:R-:W-:Y:S05]  /*1950*/  @!P1 BRA `(.L_x_20) ;  /* 0x0000000000049947 */ /* 0x003fea0003800000 */
[----:B------:R-:W-:Y:S01]  /*1960*/  BPT.TRAP 0x1 ;  /* 0x000000040000795c */ /* 0x000fe20000300000 */
.L_x_20:
[----:B------:R-:W0:Y:S01]  /*1970*/  S2UR UR12, SR_CgaCtaId ;  /* 0x00000000000c79c3 */ /* 0x000e220000008800 */
[----:B------:R-:W-:Y:S01]  /*1980*/  UMOV UR10, 0x400 ;  /* 0x00000400000a7882 */ /* 0x000fe20000000000 */
[----:B------:R-:W-:Y:S01]  /*1990*/  SHF.L.U32 R7, R9, 0x1f, RZ ;  /* 0x0000001f09077819 */ /* 0x000fe200000006ff */
[----:B0-----:R-:W-:-:S04]  /*19a0*/  ULEA UR10, UR12, UR10, 0x18 ;  /* 0x0000000a0c0a7291 */ /* 0x001fc8000f8ec03f */
[----:B------:R-:W-:-:S09]  /*19b0*/  ULEA UR12, UR18, UR10, 0x3 ;  /* 0x0000000a120c7291 */ /* 0x000fd2000f8e183f */
[----:B------:R0:W1:Y:S01]  /*19c0*/  SYNCS.PHASECHK.TRANS64.TRYWAIT P0, [UR12], R7 ;  /* 0x00000007ff0075a7 */ /* 0x000062000800014c */
[----:B------:R-:W-:Y:S05]  /*19d0*/  @!P1 BRA `(.L_x_21) ;  /* 0x0000000000049947 */ /* 0x000fea0003800000 */
[----:B------:R-:W-:Y:S01]  /*19e0*/  BPT.TRAP 0x1 ;  /* 0x000000040000795c */ /* 0x000fe20000300000 */
.L_x_21:
[----:B-1----:R-:W-:Y:S05]  /*19f0*/  @P0 BRA `(.L_x_22) ;  /* 0x0000000000080947 */ /* 0x002fea0003800000 */
[----:B------:R-:W1:Y:S02]  /*1a00*/  SYNCS.PHASECHK.TRANS64.TRYWAIT P0, [UR12], R7 ;  /* 0x00000007ff0075a7 */ /* 0x000e64000800014c */
[----:B-1----:R-:W-:Y:S05]  /*1a10*/  @!P0 BRA `(.L_x_23) ;  /* 0x0000005000148947 */ /* 0x002fea0003800000 */
.L_x_22:
[----:B------:R-:W-:Y:S01]  /*1a20*/  UIADD3 UR12, UR10, 0xc180, URZ ;  /* 0x0000c1800a0c7890 */ /* 0x000fe2000fffe03f */
[----:B------:R-:W-:Y:S01]  /*1a30*/  WARPGROUP.ARRIVE ;  /* 0x00000000000079c5 */ /* 0x000fe20000000000 */
[----:B------:R-:W-:Y:S02]  /*1a40*/  UISETP.NE.AND UP0, UPT, UR7, URZ, UPT ;  /* 0x0000003f0700728c */ /* 0x000fe4000bf05270 */
[----:B------:R-:W-:Y:S02]  /*1a50*/  USHF.R.U32.HI UR12, URZ, 0x4, UR12 ;  /* 0x000000043f0c7899 */ /* 0x000fe4000801160c */
[----:B------:R-:W-:Y:S02]  /*1a60*/  USEL UR8, UR8, URZ, !UP0 ;  /* 0x0000003f08087287 */ /* 0x000fe4000c000000 */
[----:B------:R-:W-:Y:S02]  /*1a70*/  ULOP3.LUT UR7, UR12, 0x3fff, URZ, 0xc0, !UPT ;  /* 0x00003fff0c077892 */ /* 0x000fe4000f8ec03f */
[----:B------:R-:W-:-:S02]  /*1a80*/  ULOP3.LUT UR12, UR11, 0x10000, URZ, 0xfc, !UPT ;  /* 0x000100000b0c7892 */ /* 0x000fc4000f8efc3f */
[----:B------:R-:W-:Y:S02]  /*1a90*/  ULOP3.LUT UR7, UR7, 0x10000, URZ, 0xfc, !UPT ;  /* 0x0001000007077892 */ /* 0x000fe4000f8efc3f */
[----:B------:R-:W-:Y:S02]  /*1aa0*/  UISETP.NE.U32.AND UP0, UPT, UR8, URZ, UPT ;  /* 0x0000003f0800728c */ /* 0x000fe4000bf05070 */
[----:B------:R-:W-:Y:S02]  /*1ab0*/  ULEA UR12, UR18, UR12, 0x9 ;  /* 0x0000000c120c7291 */ /* 0x000fe4000f8e483f */
[----:B------:R-:W-:Y:S01]  /*1ac0*/  ULEA UR14, UR18, UR7, 0x8 ;  /* 0x00000007120e7291 */ /* 0x000fe2000f8e403f */
[----:B------:R-:W-:Y:S01]  /*1ad0*/  UMOV UR13, 0x80000020 ;  /* 0x80000020000d7882 */ /* 0x000fe20000000000 */
[----:B------:R-:W-:Y:S01]  /*1ae0*/  UMOV UR15, 0x80000020 ;  /* 0x80000020000f7882 */ /* 0x000fe20000000000 */
[----:B------:R-:W-:-:S06]  /*1af0*/  UIADD3 UR6, UR6, 0x2, URZ ;  /* 0x0000000206067890 */ /* 0x000fcc000fffe03f */
[----:B------:R-:W-:Y:S01]  /*1b00*/  QGMMA.64x64x32.F32.E5M2.E5M2 R24, gdesc[UR12], R24, UP0 ;  /* 0x00e000000c1879f3 */ /* 0x000fe2000bf03818 */
[----:B------:R-:W-:Y:S02]  /*1b10*/  UIADD3 UR12, UR12, 0x2, URZ ;  /* 0x000000020c0c7890 */ /* 0x000fe4000fffe03f */
[----:B------:R-:W-:Y:S01]  /*1b20*/  UIADD3 UR14, UR14, 0x2, URZ ;  /* 0x000000020e0e7890 */ /* 0x000fe2000fffe03f */
[----:B------:R-:W-:Y:S01]  /*1b30*/  UMOV UR13, 0x80000020 ;  /* 0x80000020000d7882 */ /* 0x000fe20000000000 */
[----:B------:R-:W-:Y:S01]  /*1b40*/  UMOV UR15, 0x80000020 ;  /* 0x80000020000f7882 */ /* 0x000fe20000000000 */
[----:B------:R-:W-:-:S04]  /*1b50*/  UISETP.NE.AND UP0, UPT, UR6, UR20, UPT ;  /* 0x000000140600728c */ /* 0x000fc8000bf05270 */
[----:B------:R-:W-:-:S06]  /*1b60*/  USEL UR7, URZ, 0x1, UP0 ;  /* 0x000000013f077887 */ /* 0x000fcc0008000000 */
[----:B------:R-:W-:Y:S01]  /*1b70*/  ISETP.NE.AND P0, PT, RZ, UR7, PT ;  /* 0x00000007ff007c0c */ /* 0x000fe2000bf05270 */
[----:B------:R-:W-:Y:S03]  /*1b80*/  QGMMA.64x64x32.F32.E5M2.E5M2 R24, gdesc[UR12], R24, gsb0 ;  /* 0x00e000000c1879f3 */ /* 0x000fe60008003818 */
[----:B------:R-:W-:-:S09]  /*1b90*/  WARPGROUP.DEPBAR.LE gsb0, 0x1 ;  /* 0x00008000000079c5 */ /* 0x000fd20000010100 */
[----:B------:R-:W-:Y:S05]  /*1ba0*/  @!P0 BRA `(.L_x_24) ;  /* 0x0000000000888947 */ /* 0x000fea0003800000 */
[----:B------:R-:W-:Y:S02]  /*1bb0*/  WARPGROUP.DEPBAR.LE gsb0, 0x0 ;  /* 0x00008000000079c5 */ /* 0x000fe40000010000 */
[----:B------:R-:W-:-:S01]  /*1bc0*/  FADD R79, R24, R79 ;  /* 0x0000004f184f7221 */ /* 0x000fc20000000000 */
[----:B------:R-:W-:Y:S01]  /*1bd0*/  FADD R78, R25, R78 ;  /* 0x0000004e194e7221 */ /* 0x000fe20000000000 */
        /* <DEDUP_REMOVED lines=30> */
[----:B------:R-:W-:-:S06]  /*1dc0*/  UMOV UR6, URZ ;  /* 0x0000003f00067c82 */ /* 0x000fcc0008000000 */
.L_x_24:
[----:B------:R-:W-:Y:S05]  /*1dd0*/  @!P1 BRA `(.L_x_25) ;  /* 0x0000000000049947 */ /* 0x000fea0003800000 */
[----:B------:R-:W-:Y:S01]  /*1de0*/  BPT.TRAP 0x1 ;  /* 0x000000040000795c */ /* 0x000fe20000300000 */
.L_x_25:
[----:B------:R-:W-:Y:S01]  /*1df0*/  ULEA UR8, UR19, UR10, 0x3 ;  /* 0x0000000a13087291 */ /* 0x000fe2000f8e183f */
[----:B------:R-:W-:-:S03]  /*1e00*/  ISETP.GT.U32.AND P0, PT, R4, 0x1, PT ;  /* 0x000000010400780c */ /* 0x000fc60003f04070 */
[----:B------:R-:W-:-:S04]  /*1e10*/  UIADD3 UR8, UR8, 0x30, URZ ;  /* 0x0000003008087890 */ /* 0x000fc8000fffe03f */
[----:B------:R-:W-:-:S09]  /*1e20*/  UPRMT UR8, URZ, 0x654, UR8 ;  /* 0x000006543f087896 */ /* 0x000fd20008000008 */
[----:B------:R-:W-:Y:S01]  /*1e30*/  SYNCS.ARRIVE.TRANS64.RED.A1T0 RZ, [UR8], RZ ;  /* 0x000000ffffff79a7 */ /* 0x000fe20008100408 */
[----:B------:R-:W-:Y:S05]  /*1e40*/  @P0 BRA `(.L_x_26) ;  /* 0x0000000000040947 */ /* 0x000fea0003800000 */
[----:B------:R-:W-:Y:S01]  /*1e50*/  BPT.TRAP 0x1 ;  /* 0x000000040000795c */ /* 0x000fe20000300000 */
.L_x_26:
[----:B------:R-:W-:Y:S01]  /*1e60*/  UIADD3 UR18, UR18, 0x1, URZ ;  /* 0x0000000112127890 */ /* 0x000fe2000fffe03f */
[C---:B------:R-:W-:Y:S01]  /*1e70*/  ISETP.GT.AND P0, PT, R6.reuse, 0x1, PT ;  /* 0x000000010600780c */ /* 0x040fe20003f04270 */
[----:B------:R-:W-:Y:S01]  /*1e80*/  UIADD3 UR19, UR19, 0x1, URZ ;  /* 0x0000000113137890 */ /* 0x000fe2000fffe03f */
[----:B------:R-:W-:Y:S01]  /*1e90*/  VIADD R6, R6, 0xffffffff ;  /* 0xffffffff06067836 */ /* 0x000fe20000000000 */
[----:B------:R-:W-:Y:S02]  /*1ea0*/  UISETP.NE.AND UP0, UPT, UR18, 0x6, UPT ;  /* 0x000000061200788c */ /* 0x000fe4000bf05270 */
[----:B------:R-:W-:Y:S02]  /*1eb0*/  UISETP.NE.AND UP1, UPT, UR19, 0x6, UPT ;  /* 0x000000061300788c */ /* 0x000fe4000bf25270 */
[----:B------:R-:W-:Y:S02]  /*1ec0*/  USEL UR8, URZ, 0x1, UP0 ;  /* 0x000000013f087887 */ /* 0x000fe40008000000 */
[----:B------:R-:W-:-:S02]  /*1ed0*/  USEL UR18, UR18, URZ, UP0 ;  /* 0x0000003f12127287 */ /* 0x000fc40008000000 */
[----:B------:R-:W-:Y:S02]  /*1ee0*/  USEL UR19, UR19, URZ, UP1 ;  /* 0x0000003f13137287 */ /* 0x000fe40008800000 */
[----:B------:R-:W-:Y:S01]  /*1ef0*/  LOP3.LUT R9, R9, UR8, RZ, 0x3c, !PT ;  /* 0x0000000809097c12 */ /* 0x000fe2000f8e3cff */
[----:B------:R-:W-:Y:S01]  /*1f00*/  UMOV UR8, 0x1 ;  /* 0x0000000100087882 */ /* 0x000fe20000000000 */
[----:B------:R-:W-:Y:S08]  /*1f10*/  @P0 BRA `(.L_x_27) ;  /* 0xfffffff800880947 */ /* 0x000ff0000383ffff */
.L_x_19:
[----:B------:R-:W-:Y:S01]  /*1f20*/  UISETP.NE.AND UP0, UPT, UR6, URZ, UPT ;  /* 0x0000003f0600728c */ /* 0x000fe2000bf05270 */
[----:B01----:R-:W0:Y:S03]  /*1f30*/  LDC R6, c[0x0][0x28c] ;  /* 0x0000a300ff067b82 */ /* 0x003e260000000800 */
[----:B------:R-:W-:-:S06]  /*1f40*/  USEL UR6, URZ, 0x1, !UP0 ;  /* 0x000000013f067887 */ /* 0x000fcc000c000000 */
[----:B------:R-:W-:Y:S02]  /*1f50*/  ISETP.NE.AND P0, PT, RZ, UR6, PT ;  /* 0x00000006ff007c0c */ /* 0x000fe4000bf05270 */
[----:B0-----:R-:W-:-:S11]  /*1f60*/  ISETP.GE.AND P1, PT, R6, 0x1, PT ;  /* 0x000000010600780c */ /* 0x001fd60003f26270 */
[----:B------:R-:W-:Y:S05]  /*1f70*/  @!P0 BRA `(.L_x_28) ;  /* 0x0000000000848947 */ /* 0x000fea0003800000 */
[----:B------:R-:W-:Y:S02]  /*1f80*/  WARPGROUP.DEPBAR.LE gsb0, 0x0 ;  /* 0x00008000000079c5 */ /* 0x000fe40000010000 */
[----:B------:R-:W-:Y:S01]  /*1f90*/  FADD R79, R24, R79 ;  /* 0x0000004f184f7221 */ /* 0x000fe20000000000 */
        /* <DEDUP_REMOVED lines=30> */
[----:B------:R-:W-:-:S07]  /*2180*/  FADD R14, R14, R55 ;  /* 0x000000370e0e7221 */ /* 0x000fce0000000000 */
.L_x_28:
[----:B------:R-:W-:Y:S02]  /*2190*/  WARPGROUP.DEPBAR.LE gsb0, 0x0 ;  /* 0x00008000000079c5 */ /* 0x000fe40000010000 */
[----:B------:R-:W-:Y:S05]  /*21a0*/  @!P1 BRA `(.L_x_29) ;  /* 0x0000000000409947 */ /* 0x000fea0003800000 */
[----:B------:R-:W-:-:S13]  /*21b0*/  ISETP.NE.AND P0, PT, R80, 0x3, PT ;  /* 0x000000035000780c */ /* 0x000fda0003f05270 */
[----:B------:R-:W-:Y:S05]  /*21c0*/  @!P0 BRA `(.L_x_30) ;  /* 0x0000000000048947 */ /* 0x000fea0003800000 */
[----:B------:R-:W-:Y:S01]  /*21d0*/  BPT.TRAP 0x1 ;  /* 0x000000040000795c */ /* 0x000fe20000300000 */
.L_x_30:
[----:B------:R-:W-:Y:S01]  /*21e0*/  UISETP.LT.AND UP0, UPT, UR9, 0x1, UPT ;  /* 0x000000010900788c */ /* 0x000fe2000bf01270 */
[----:B------:R-:W-:-:S03]  /*21f0*/  ISETP.GT.U32.AND P0, PT, R4, 0x1, PT ;  /* 0x000000010400780c */ /* 0x000fc60003f04070 */
[----:B------:R-:W-:-:S04]  /*2200*/  USEL UR8, UR9, 0x1, UP0 ;  /* 0x0000000109087887 */ /* 0x000fc80008000000 */
[----:B------:R-:W-:-:S04]  /*2210*/  UIADD3 UR8, UR5, UR9, -UR8 ;  /* 0x0000000905087290 */ /* 0x000fc8000fffe808 */
[----:B------:R-:W-:-:S04]  /*2220*/  UIMAD.WIDE.U32 UR6, UR8, -0x55555555, URZ ;  /* 0xaaaaaaab080678a5 */ /* 0x000fc8000f8e003f */
[----:B------:R-:W-:-:S04]  /*2230*/  USHF.R.U32.HI UR6, URZ, 0x2, UR7 ;  /* 0x000000023f067899 */ /* 0x000fc80008011607 */
[----:B------:R-:W-:-:S04]  /*2240*/  UIMAD UR8, UR6, -0x6, UR8 ;  /* 0xfffffffa060878a4 */ /* 0x000fc8000f8e0208 */
[----:B------:R-:W-:-:S04]  /*2250*/  ULEA UR8, UR8, UR10, 0x3 ;  /* 0x0000000a08087291 */ /* 0x000fc8000f8e183f */
[----:B------:R-:W-:-:S04]  /*2260*/  UIADD3 UR8, UR8, 0x30, URZ ;  /* 0x0000003008087890 */ /* 0x000fc8000fffe03f */
[----:B------:R-:W-:-:S09]  /*2270*/  UPRMT UR8, URZ, 0x654, UR8 ;  /* 0x000006543f087896 */ /* 0x000fd20008000008 */
[----:B------:R-:W-:Y:S01]  /*2280*/  SYNCS.ARRIVE.TRANS64.RED.A1T0 RZ, [UR8], RZ ;  /* 0x000000ffffff79a7 */ /* 0x000fe20008100408 */
[----:B------:R-:W-:Y:S05]  /*2290*/  @P0 BRA `(.L_x_29) ;  /* 0x0000000000040947 */ /* 0x000fea0003800000 */
[----:B------:R-:W-:Y:S01]  /*22a0*/  BPT.TRAP 0x1 ;  /* 0x000000040000795c */ /* 0x000fe20000300000 */
.L_x_29:
[----:B------:R-:W0:Y:S01]  /*22b0*/  LDC R24, c[0x0][0x288] ;  /* 0x0000a200ff187b82 */ /* 0x000e220000000800 */
[--C-:B------:R-:W-:Y:S01]  /*22c0*/  SHF.R.U32.HI R6, RZ, 0x2, R2.reuse ;  /* 0x00000002ff067819 */ /* 0x100fe20000011602 */
[----:B------:R-:W-:Y:S01]  /*22d0*/  IMAD.SHL.U32 R17, R12, 0x40, RZ ;  /* 0x000000400c117824 */ /* 0x000fe200078e00ff */
[----:B------:R-:W-:Y:S01]  /*22e0*/  SHF.R.U32.HI R9, RZ, 0x7, R2 ;  /* 0x00000007ff097819 */ /* 0x000fe20000011602 */
[----:B------:R-:W-:Y:S01]  /*22f0*/  UIADD3 UR5, UR9, UR5, URZ ;  /* 0x0000000509057290 */ /* 0x000fe2000fffe03f */
[----:B------:R-:W-:Y:S01]  /*2300*/  LOP3.LUT R7, R6, 0x7, RZ, 0xc0, !PT ;  /* 0x0000000706077812 */ /* 0x000fe200078ec0ff */
[C---:B------:R-:W-:Y:S01]  /*2310*/  IMAD.SHL.U32 R12, R2.reuse, 0x2, RZ ;  /* 0x00000002020c7824 */ /* 0x040fe200078e00ff */
[----:B------:R-:W-:Y:S01]  /*2320*/  LOP3.LUT R6, R9, 0x1, RZ, 0xc0, !PT ;  /* 0x0000000109067812 */ /* 0x000fe200078ec0ff */
[----:B------:R-:W-:Y:S01]  /*2330*/  UISETP.GT.U32.AND UP0, UPT, UR5, 0x5, UPT ;  /* 0x000000050500788c */ /* 0x000fe2000bf04070 */
[C---:B------:R-:W-:Y:S01]  /*2340*/  LOP3.LUT R13, R2.reuse, 0x3, RZ, 0xc0, !PT ;  /* 0x00000003020d7812 */ /* 0x040fe200078ec0ff */
[----:B------:R-:W-:Y:S01]  /*2350*/  ULDC UR12, c[0x0][0x284] ;  /* 0x0000a100000c7ab9 */ /* 0x000fe20000000800 */
[----:B------:R-:W-:Y:S01]  /*2360*/  LOP3.LUT R8, R2, 0x60, RZ, 0xc0, !PT ;  /* 0x0000006002087812 */ /* 0x000fe200078ec0ff */
[----:B------:R-:W-:Y:S01]  /*2370*/  IMAD.SHL.U32 R26, R6, 0x40, RZ ;  /* 0x00000040061a7824 */ /* 0x000fe200078e00ff */
[----:B------:R-:W-:Y:S01]  /*2380*/  UISETP.LT.U32.AND UP0, UPT, UR9, 0x6, UP0 ;  /* 0x000000060900788c */ /* 0x000fe20008701070 */
[----:B------:R-:W-:Y:S01]  /*2390*/  SHF.R.S32.HI R32, RZ, 0x1f, R69 ;  /* 0x0000001fff207819 */ /* 0x000fe20000011445 */
[----:B------:R-:W-:Y:S01]  /*23a0*/  UISETP.GE.U32.AND UP1, UPT, UR9, 0x6, UPT ;  /* 0x000000060900788c */ /* 0x000fe2000bf26070 */
[----:B------:R-:W-:Y:S01]  /*23b0*/  SHF.R.U32.HI R8, RZ, 0x1, R8 ;  /* 0x00000001ff087819 */ /* 0x000fe20000011608 */
[----:B------:R-:W-:Y:S01]  /*23c0*/  ULDC.64 UR10, c[0x0][0x5d0] ;  /* 0x00017400000a7ab9 */ /* 0x000fe20000000a00 */
[--C-:B------:R-:W-:Y:S01]  /*23d0*/  LOP3.LUT R9, R26, 0x40, R7.reuse, 0xe2, !PT ;  /* 0x000000401a097812 */ /* 0x100fe200078ee207 */
[----:B------:R-:W-:Y:S01]  /*23e0*/  UIMAD.WIDE.U32 UR6, UR5, -0x55555555, URZ ;  /* 0xaaaaaaab050678a5 */ /* 0x000fe2000f8e003f */
[----:B------:R-:W-:Y:S01]  /*23f0*/  IADD3 R25, RZ, -R8, -R7 ;  /* 0x80000008ff197210 */ /* 0x000fe20007ffe807 */
[----:B------:R-:W-:Y:S01]  /*2400*/  USEL UR8, URZ, 0x1, !UP0 ;  /* 0x000000013f087887 */ /* 0x000fe2000c000000 */
[----:B------:R-:W-:Y:S01]  /*2410*/  LOP3.LUT R12, R17, 0x6, R12, 0xf8, !PT ;  /* 0x00000006110c7812 */ /* 0x000fe200078ef80c */
[----:B------:R-:W-:Y:S01]  /*2420*/  USHF.R.U32.HI UR6, URZ, 0x2, UR7 ;  /* 0x000000023f067899 */ /* 0x000fe20008011607 */
[----:B0-----:R-:W-:Y:S01]  /*2430*/  IMAD R26, R13, -0x2, R24 ;  /* 0xfffffffe0d1a7824 */ /* 0x001fe200078e0218 */
[----:B------:R-:W-:Y:S01]  /*2440*/  ISETP.GE.AND P0, PT, R17, R24, PT ;  /* 0x000000181100720c */ /* 0x000fe20003f06270 */
[----:B------:R-:W-:Y:S01]  /*2450*/  IMAD.SHL.U32 R24, R16, 0x80, RZ ;  /* 0x0000008010187824 */ /* 0x000fe200078e00ff */
[----:B------:R-:W-:Y:S01]  /*2460*/  SHF.R.S32.HI R13, RZ, 0x1f, R12 ;  /* 0x0000001fff0d7819 */ /* 0x000fe2000001140c */
[----:B------:R-:W-:Y:S01]  /*2470*/  IMAD R25, R6, -0x40, R25 ;  /* 0xffffffc006197824 */ /* 0x000fe200078e0219 */
[----:B------:R-:W-:Y:S01]  /*2480*/  ULOP3.LUT UR4, UR4, UR8, URZ, 0x3c, !UPT ;  /* 0x0000000804047292 */ /* 0x000fe2000f8e3c3f */
[----:B------:R-:W-:Y:S01]  /*2490*/  IMAD R6, R32, UR10, RZ ;  /* 0x0000000a20067c24 */ /* 0x000fe2000f8e02ff */
[----:B------:R-:W-:Y:S01]  /*24a0*/  ISETP.GE.OR P0, PT, R24, UR12, P0 ;  /* 0x0000000c18007c0c */ /* 0x000fe20008706670 */
[----:B------:R-:W-:Y:S01]  /*24b0*/  IMAD.WIDE R28, R16, 0x80, RZ ;  /* 0x00000080101c7825 */ /* 0x000fe200078e02ff */
[----:B------:R-:W-:Y:S01]  /*24c0*/  UIMAD UR5, UR6, -0x6, UR5 ;  /* 0xfffffffa060578a4 */ /* 0x000fe2000f8e0205 */
[----:B------:R-:W-:Y:S01]  /*24d0*/  IADD3 R25, -R24, UR12, R25 ;  /* 0x0000000c18197c10 */ /* 0x000fe2000fffe119 */
[----:B------:R-:W-:Y:S01]  /*24e0*/  @UP1 ULOP3.LUT UR4, UR4, 0x1, UR6, 0x78, !UPT ;  /* 0x0000000104041892 */ /* 0x000fe2000f8e7806 */
[C---:B------:R-:W-:Y:S01]  /*24f0*/  IMAD R27, R69.reuse, UR11, R6 ;  /* 0x0000000b451b7c24 */ /* 0x040fe2000f8e0206 */
[----:B------:R-:W-:Y:S01]  /*2500*/  LOP3.LUT R33, R28, R9, R8, 0xfe, !PT ;  /* 0x000000091c217212 */ /* 0x000fe200078efe08 */
[----:B------:R-:W-:-:S04]  /*2510*/  IMAD.WIDE.U32 R6, R69, UR10, R12 ;  /* 0x0000000a45067c25 */ /* 0x000fc8000f8e000c */
[----:B------:R-:W-:Y:S02]  /*2520*/  IMAD.IADD R7, R7, 0x1, R27 ;  /* 0x0000000107077824 */ /* 0x000fe400078e021b */
[----:B------:R-:W-:Y:S02]  /*2530*/  IMAD.IADD R26, R26, 0x1, -R17 ;  /* 0x000000011a1a7824 */ /* 0x000fe400078e0a11 */
[----:B------:R-:W-:Y:S01]  /*2540*/  IMAD.MOV.U32 R24, RZ, RZ, -0x1 ;  /* 0xffffffffff187424 */ /* 0x000fe200078e00ff */
[----:B------:R-:W-:Y:S06]  /*2550*/  @P0 BRA `(.L_x_31) ;  /* 0x0000002400940947 */ /* 0x000fec0003800000 */
[----:B------:R-:W0:Y:S01]  /*2560*/  LDC.64 R30, c[0x0][0x5c8] ;  /* 0x00017200ff1e7b82 */ /* 0x000e220000000a00 */
[----:B------:R-:W-:Y:S01]  /*2570*/  ULDC.64 UR6, c[0x0][0x5c0] ;  /* 0x0001700000067ab9 */ /* 0x000fe20000000a00 */
[----:B------:R-:W-:Y:S01]  /*2580*/  BSSY B0, `(.L_x_31) ;  /* 0x0000262000007945 */ /* 0x000fe20003800000 */
[-C--:B0-----:R-:W-:Y:S02]  /*2590*/  IMAD R8, R29, R30.reuse, RZ ;  /* 0x0000001e1d087224 */ /* 0x081fe400078e02ff */
[----:B------:R-:W-:-:S04]  /*25a0*/  IMAD.WIDE.U32 R6, R33, R30, R6 ;  /* 0x0000001e21067225 */ /* 0x000fc800078e0006 */
[----:B------:R-:W-:Y:S01]  /*25b0*/  IMAD R17, R33, R31, R8 ;  /* 0x0000001f21117224 */ /* 0x000fe200078e0208 */
[----:B------:R-:W-:Y:S02]  /*25c0*/  LEA R9, P0, R30, R6, 0x3 ;  /* 0x000000061e097211 */ /* 0x000fe400078018ff */
[----:B------:R-:W-:Y:S01]  /*25d0*/  IADD3 R8, P1, R6, UR6, RZ ;  /* 0x0000000606087c10 */ /* 0x000fe2000ff3e0ff */
[----:B------:R-:W-:Y:S01]  /*25e0*/  IMAD.IADD R17, R7, 0x1, R17 ;  /* 0x0000000107117824 */ /* 0x000fe200078e0211 */
[----:B------:R-:W-:-:S04]  /*25f0*/  IADD3 R6, P2, R9, UR6, RZ ;  /* 0x0000000609067c10 */ /* 0x000fc8000ff5e0ff */
[----:B------:R-:W-:Y:S02]  /*2600*/  LEA.HI.X R7, R30, R17, R31, 0x3, P0 ;  /* 0x000000111e077211 */ /* 0x000fe400000f1c1f */
[----:B----45:R-:W-:Y:S02]  /*2610*/  FSETP.NEU.AND P0, PT, R10, RZ, PT ;  /* 0x000000ff0a00720b */ /* 0x030fe40003f0d000 */
[----:B------:R-:W-:Y:S02]  /*2620*/  IADD3.X R9, R17, UR7, RZ, P1, !PT ;  /* 0x0000000711097c10 */ /* 0x000fe40008ffe4ff */
[----:B------:R-:W-:-:S09]  /*2630*/  IADD3.X R7, R7, UR7, RZ, P2, !PT ;  /* 0x0000000707077c10 */ /* 0x000fd200097fe4ff */
[----:B------:R-:W-:Y:S05]  /*2640*/  @!P0 BRA `(.L_x_32) ;  /* 0x0000001c00148947 */ /* 0x000fea0003800000 */
[----:B------:R-:W-:Y:S01]  /*2650*/  ULDC.64 UR6, c[0x0][0x5b8] ;  /* 0x00016e0000067ab9 */ /* 0x000fe20000000a00 */
[----:B------:R-:W-:Y:S01]  /*2660*/  ISETP.GE.AND P0, PT, R26, 0x1, PT ;  /* 0x000000011a00780c */ /* 0x000fe20003f06270 */
[----:B------:R-:W-:Y:S01]  /*2670*/  IMAD R30, R32, UR6, RZ ;  /* 0x00000006201e7c24 */ /* 0x000fe2000f8e02ff */
[----:B------:R-:W-:Y:S01]  /*2680*/  ULDC.64 UR10, c[0x0][0x5a8] ;  /* 0x00016a00000a7ab9 */ /* 0x000fe20000000a00 */
[----:B------:R-:W-:Y:S01]  /*2690*/  IMAD.WIDE.U32 R16, R69, UR6, R12 ;  /* 0x0000000645107c25 */ /* 0x000fe2000f8e000c */
[----:B------:R-:W-:Y:S01]  /*26a0*/  ISETP.LT.OR P3, PT, R25, 0x1, !P0 ;  /* 0x000000011900780c */ /* 0x000fe20004761670 */
[----:B------:R-:W-:Y:S02]  /*26b0*/  BSSY B1, `(.L_x_33) ;  /* 0x000000c000017945 */ /* 0x000fe40003800000 */
[----:B------:R-:W-:Y:S01]  /*26c0*/  IMAD R69, R69, UR7, R30 ;  /* 0x0000000745457c24 */ /* 0x000fe2000f8e021e */
[----:B------:R-:W-:Y:S02]  /*26d0*/  ULDC.64 UR6, c[0x0][0x5b0] ;  /* 0x00016c0000067ab9 */ /* 0x000fe40000000a00 */
[----:B------:R-:W-:-:S02]  /*26e0*/  IMAD R27, R29, UR6, RZ ;  /* 0x000000061d1b7c24 */ /* 0x000fc4000f8e02ff */
[----:B------:R-:W-:Y:S02]  /*26f0*/  IMAD.IADD R17, R17, 0x1, R69 ;  /* 0x0000000111117824 */ /* 0x000fe400078e0245 */
[C---:B------:R-:W-:Y:S02]  /*2700*/  IMAD R27, R33.reuse, UR7, R27 ;  /* 0x00000007211b7c24 */ /* 0x040fe4000f8e021b */
[----:B------:R-:W-:-:S03]  /*2710*/  IMAD.WIDE.U32 R12, R33, UR6, R16 ;  /* 0x00000006210c7c25 */ /* 0x000fc6000f8e0010 */
[----:B------:R-:W-:-:S04]  /*2720*/  IADD3 R12, P1, R12, UR10, RZ ;  /* 0x0000000a0c0c7c10 */ /* 0x000fc8000ff3e0ff */
[--C-:B------:R-:W-:Y:S02]  /*2730*/  IADD3.X R13, R13, UR11, R27.reuse, P1, !PT ;  /* 0x0000000b0d0d7c10 */ /* 0x100fe40008ffe41b */
[----:B------:R-:W-:Y:S01]  /*2740*/  PRMT R27, RZ, 0x7610, R27 ;  /* 0x00007610ff1b7816 */ /* 0x000fe2000000001b */
[----:B------:R-:W-:Y:S06]  /*2750*/  @P3 BRA `(.L_x_34) ;  /* 0x0000000000043947 */ /* 0x000fec0003800000 */
[----:B------:R0:W5:Y:S02]  /*2760*/  LDG.E.U8 R27, desc[UR16][R12.64] ;  /* 0x000000100c1b7981 */ /* 0x000164000c1e1100 */
.L_x_34:
[----:B------:R-:W-:Y:S05]  /*2770*/  BSYNC B1 ;  /* 0x0000000000017941 */ /* 0x000fea0003800000 */
.L_x_33:
[----:B-----5:R-:W-:Y:S01]  /*2780*/  LOP3.LUT R27, R27, 0xff, RZ, 0xc0, !PT ;  /* 0x000000ff1b1b7812 */ /* 0x020fe200078ec0ff */
[----:B------:R-:W-:Y:S01]  /*2790*/  BSSY B1, `(.L_x_35) ;  /* 0x000000c000017945 */ /* 0x000fe20003800000 */
[----:B------:R-:W-:Y:S02]  /*27a0*/  ISETP.GE.AND P1, PT, R26, 0x2, PT ;  /* 0x000000021a00780c */ /* 0x000fe40003f26270 */
[----:B------:R-:W-:Y:S02]  /*27b0*/  F2FP.F16.E5M2.UNPACK_B R27, R27 ;  /* 0x0000001bff1b723e */ /* 0x000fe400020004ff */
[----:B------:R-:W-:-:S03]  /*27c0*/  ISETP.LT.OR P2, PT, R25, 0x1, !P1 ;  /* 0x000000011900780c */ /* 0x000fc60004f41670 */
[----:B------:R-:W-:-:S05]  /*27d0*/  HADD2.F32 R27, -RZ, R27.H0_H0 ;  /* 0x2000001bff1b7230 */ /* 0x000fca0000004100 */
[----:B------:R-:W-:Y:S01]  /*27e0*/  FMUL R30, R27, R10 ;  /* 0x0000000a1b1e7220 */ /* 0x000fe20000400000 */
[----:B------:R-:W-:-:S03]  /*27f0*/  PRMT R27, RZ, 0x7610, R27 ;  /* 0x00007610ff1b7816 */ /* 0x000fc6000000001b */
[----:B--2---:R-:W-:-:S05]  /*2800*/  FFMA R30, R79, R3, R30 ;  /* 0x000000034f1e7223 */ /* 0x004fca000000001e */
[----:B------:R-:W-:-:S05]  /*2810*/  F2FP.SATFINITE.E5M2.F32.PACK_AB_MERGE_C R31, RZ, R30, RZ ;  /* 0x0000001eff1f723e */ /* 0x000fca00048060ff */
[----:B------:R1:W-:Y:S01]  /*2820*/  @!P3 STG.E.U8 desc[UR16][R8.64], R31 ;  /* 0x0000001f0800b986 */ /* 0x0003e2000c101110 */
[----:B------:R-:W-:Y:S05]  /*2830*/  @P2 BRA `(.L_x_36) ;  /* 0x0000000000042947 */ /* 0x000fea0003800000 */
[----:B------:R2:W5:Y:S02]  /*2840*/  LDG.E.U8 R27, desc[UR16][R12.64+0x1] ;  /* 0x000001100c1b7981 */ /* 0x000564000c1e1100 */
.L_x_36:
[----:B------:R-:W-:Y:S05]  /*2850*/  BSYNC B1 ;  /* 0x0000000000017941 */ /* 0x000fea0003800000 */
.L_x_35:
[----:B-----5:R-:W-:Y:S01]  /*2860*/  LOP3.LUT R27, R27, 0xff, RZ, 0xc0, !PT ;  /* 0x000000ff1b1b7812 */ /* 0x020fe200078ec0ff */
[----:B------:R-:W-:Y:S01]  /*2870*/  BSSY B1, `(.L_x_37) ;  /* 0x0000012000017945 */ /* 0x000fe20003800000 */
[----:B-1----:R-:W-:Y:S02]  /*2880*/  IADD3 R31, P3, R33, 0x8, RZ ;  /* 0x00000008211f7810 */ /* 0x002fe40007f7e0ff */
[----:B------:R-:W-:Y:S02]  /*2890*/  F2FP.F16.E5M2.UNPACK_B R27, R27 ;  /* 0x0000001bff1b723e */ /* 0x000fe400020004ff */
[----:B------:R-:W-:Y:S01]  /*28a0*/  ISETP.LT.OR P0, PT, R25, 0x9, !P0 ;  /* 0x000000091900780c */ /* 0x000fe20004701670 */
[----:B------:R-:W-:Y:S02]  /*28b0*/  IMAD.X R28, RZ, RZ, R29, P3 ;  /* 0x000000ffff1c7224 */ /* 0x000fe400018e061d */
[----:B------:R-:W-:Y:S02]  /*28c0*/  HADD2.F32 R27, -RZ, R27.H0_H0 ;  /* 0x2000001bff1b7230 */ /* 0x000fe40000004100 */
[----:B------:R-:W-:-:S02]  /*28d0*/  IMAD R28, R28, UR6, RZ ;  /* 0x000000061c1c7c24 */ /* 0x000fc4000f8e02ff */
[----:B------:R-:W-:-:S04]  /*28e0*/  IMAD.WIDE.U32 R16, R31, UR6, R16 ;  /* 0x000000061f107c25 */ /* 0x000fc8000f8e0010 */
[----:B------:R-:W-:Y:S01]  /*28f0*/  FMUL R27, R27, R10 ;  /* 0x0000000a1b1b7220 */ /* 0x000fe20000400000 */
[----:B------:R-:W-:-:S03]  /*2900*/  IMAD R31, R31, UR7, R28 ;  /* 0x000000071f1f7c24 */ /* 0x000fc6000f8e021c */
[----:B------:R-:W-:Y:S01]  /*2910*/  FFMA R27, R78, R3, R27 ;  /* 0x000000034e1b7223 */ /* 0x000fe2000000001b */
[----:B------:R-:W-:-:S04]  /*2920*/  IADD3 R16, P3, R16, UR10, RZ ;  /* 0x0000000a10107c10 */ /* 0x000fc8000ff7e0ff */
[----:B------:R-:W-:Y:S02]  /*2930*/  F2FP.SATFINITE.E5M2.F32.PACK_AB_MERGE_C R29, RZ, R27, RZ ;  /* 0x0000001bff1d723e */ /* 0x000fe400048060ff */
[----:B------:R-:W-:Y:S02]  /*2940*/  IADD3.X R17, R17, UR11, R31, P3, !PT ;  /* 0x0000000b11117c10 */ /* 0x000fe40009ffe41f */
[----:B------:R-:W-:Y:S01]  /*2950*/  PRMT R27, RZ, 0x7610, R27 ;  /* 0x00007610ff1b7816 */ /* 0x000fe2000000001b */
[----:B------:R1:W-:Y:S01]  /*2960*/  @!P2 STG.E.U8 desc[UR16][R8.64+0x1], R29 ;  /* 0x0000011d0800a986 */ /* 0x0003e2000c101110 */
[----:B------:R-:W-:Y:S05]  /*2970*/  @P0 BRA `(.L_x_38) ;  /* 0x0000000000040947 */ /* 0x000fea0003800000 */
[----:B------:R3:W5:Y:S02]  /*2980*/  LDG.E.U8 R27, desc[UR16][R16.64] ;  /* 0x00000010101b7981 */ /* 0x000764000c1e1100 */
.L_x_38:
[----:B------:R-:W-:Y:S05]  /*2990*/  BSYNC B1 ;  /* 0x0000000000017941 */ /* 0x000fea0003800000 */
.L_x_37:
[----:B-----5:R-:W-:Y:S01]  /*29a0*/  LOP3.LUT R27, R27, 0xff, RZ, 0xc0, !PT ;  /* 0x000000ff1b1b7812 */ /* 0x020fe200078ec0ff */
[----:B------:R-:W-:Y:S01]  /*29b0*/  BSSY B1, `(.L_x_39) ;  /* 0x000000b000017945 */ /* 0x000fe20003800000 */
[----:B------:R-:W-:Y:S02]  /*29c0*/  ISETP.LT.OR P1, PT, R25, 0x9, !P1 ;  /* 0x000000091900780c */ /* 0x000fe40004f21670 */
[----:B------:R-:W-:-:S05]  /*29d0*/  F2FP.F16.E5M2.UNPACK_B R27, R27 ;  /* 0x0000001bff1b723e */ /* 0x000fca00020004ff */
[----:B------:R-:W-:-:S05]  /*29e0*/  HADD2.F32 R27, -RZ, R27.H0_H0 ;  /* 0x2000001bff1b7230 */ /* 0x000fca0000004100 */
[----:B------:R-:W-:Y:S01]  /*29f0*/  FMUL R28, R27, R10 ;  /* 0x0000000a1b1c7220 */ /* 0x000fe20000400000 */
[----:B------:R-:W-:-:S03]  /*2a00*/  PRMT R27, RZ, 0x7610, R27 ;  /* 0x00007610ff1b7816 */ /* 0x000fc6000000001b */
[----:B------:R-:W-:-:S05]  /*2a10*/  FFMA R28, R77, R3, R28 ;  /* 0x000000034d1c7223 */ /* 0x000fca000000001c */
[----:B-1----:R-:W-:-:S05]  /*2a20*/  F2FP.SATFINITE.E5M2.F32.PACK_AB_MERGE_C R29, RZ, R28, RZ ;  /* 0x0000001cff1d723e */ /* 0x002fca00048060ff */
[----:B------:R1:W-:Y:S01]  /*2a30*/  @!P0 STG.E.U8 desc[UR16][R6.64], R29 ;  /* 0x0000001d06008986 */ /* 0x0003e2000c101110 */
[----:B------:R-:W-:Y:S05]  /*2a40*/  @P1 BRA `(.L_x_40) ;  /* 0x0000000000041947 */ /* 0x000fea0003800000 */
[----:B------:R4:W5:Y:S02]  /*2a50*/  LDG.E.U8 R27, desc[UR16][R16.64+0x1] ;  /* 0x00000110101b7981 */ /* 0x000964000c1e1100 */
.L_x_40:
[----:B------:R-:W-:Y:S05]  /*2a60*/  BSYNC B1 ;  /* 0x0000000000017941 */ /* 0x000fea0003800000 */
.L_x_39:
[----:B-----5:R-:W-:Y:S01]  /*2a70*/  LOP3.LUT R27, R27, 0xff, RZ, 0xc0, !PT ;  /* 0x000000ff1b1b7812 */ /* 0x020fe200078ec0ff */
[----:B------:R-:W-:Y:S01]  /*2a80*/  BSSY B1, `(.L_x_41) ;  /* 0x000000c000017945 */ /* 0x000fe20003800000 */
[----:B------:R-:W-:Y:S02]  /*2a90*/  ISETP.GE.AND P0, PT, R26, 0x9, PT ;  /* 0x000000091a00780c */ /* 0x000fe40003f06270 */
[----:B------:R-:W-:Y:S02]  /*2aa0*/  F2FP.F16.E5M2.UNPACK_B R27, R27 ;  /* 0x0000001bff1b723e */ /* 0x000fe400020004ff */
[----:B------:R-:W-:-:S03]  /*2ab0*/  ISETP.LT.OR P2, PT, R25, 0x1, !P0 ;  /* 0x000000011900780c */ /* 0x000fc60004741670 */
[----:B------:R-:W-:-:S05]  /*2ac0*/  HADD2.F32 R27, -RZ, R27.H0_H0 ;  /* 0x2000001bff1b7230 */ /* 0x000fca0000004100 */
[----:B------:R-:W-:-:S04]  /*2ad0*/  FMUL R27, R27, R10 ;  /* 0x0000000a1b1b7220 */ /* 0x000fc80000400000 */
[----:B------:R-:W-:-:S05]  /*2ae0*/  FFMA R27, R76, R3, R27 ;  /* 0x000000034c1b7223 */ /* 0x000fca000000001b */
[----:B-1----:R-:W-:Y:S02]  /*2af0*/  F2FP.SATFINITE.E5M2.F32.PACK_AB_MERGE_C R29, RZ, R27, RZ ;  /* 0x0000001bff1d723e */ /* 0x002fe400048060ff */
[----:B------:R-:W-:-:S03]  /*2b00*/  PRMT R27, RZ, 0x7610, R27 ;  /* 0x00007610ff1b7816 */ /* 0x000fc6000000001b */
[----:B------:R1:W-:Y:S01]  /*2b10*/  @!P1 STG.E.U8 desc[UR16][R6.64+0x1], R29 ;  /* 0x0000011d06009986 */ /* 0x0003e2000c101110 */
[----:B------:R-:W-:Y:S05]  /*2b20*/  @P2 BRA `(.L_x_42) ;  /* 0x0000000000042947 */ /* 0x000fea0003800000 */
[----:B------:R0:W5:Y:S02]  /*2b30*/  LDG.E.U8 R27, desc[UR16][R12.64+0x8] ;  /* 0x000008100c1b7981 */ /* 0x000164000c1e1100 */
.L_x_42:
[----:B------:R-:W-:Y:S05]  /*2b40*/  BSYNC B1 ;  /* 0x0000000000017941 */ /* 0x000fea0003800000 */
.L_x_41:
        /* <DEDUP_REMOVED lines=13> */
.L_x_44:
[----:B------:R-:W-:Y:S05]  /*2c20*/  BSYNC B1 ;  /* 0x0000000000017941 */ /* 0x000fea0003800000 */
.L_x_43:
[----:B-----5:R-:W-:Y:S01]  /*2c30*/  LOP3.LUT R27, R27, 0xff, RZ, 0xc0, !PT ;  /* 0x000000ff1b1b7812 */ /* 0x020fe200078ec0ff */
[----:B------:R-:W-:Y:S01]  /*2c40*/  BSSY B1, `(.L_x_45) ;  /* 0x000000b000017945 */ /* 0x000fe20003800000 */
[----:B------:R-:W-:Y:S02]  /*2c50*/  ISETP.LT.OR P0, PT, R25, 0x9, !P0 ;  /* 0x000000091900780c */ /* 0x000fe40004701670 */
[----:B------:R-:W-:-:S05]  /*2c60*/  F2FP.F16.E5M2.UNPACK_B R27, R27 ;  /* 0x0000001bff1b723e */ /* 0x000fca00020004ff */
        /* <DEDUP_REMOVED lines=8> */
.L_x_46:
[----:B------:R-:W-:Y:S05]  /*2cf0*/  BSYNC B1 ;  /* 0x0000000000017941 */ /* 0x000fea0003800000 */
.L_x_45:
        /* <DEDUP_REMOVED lines=12> */
.L_x_48:
[----:B------:R-:W-:Y:S05]  /*2dc0*/  BSYNC B1 ;  /* 0x0000000000017941 */ /* 0x000fea0003800000 */
.L_x_47:
        /* <DEDUP_REMOVED lines=13> */
.L_x_50:
[----:B------:R-:W-:Y:S05]  /*2ea0*/  BSYNC B1 ;  /* 0x0000000000017941 */ /* 0x000fea0003800000 */
.L_x_49:
        /* <DEDUP_REMOVED lines=13> */
.L_x_52:
[----:B------:R-:W-:Y:S05]  /*2f80*/  BSYNC B1 ;  /* 0x0000000000017941 */ /* 0x000fea0003800000 */
.L_x_51:
        /* <DEDUP_REMOVED lines=12> */
.L_x_54:
[----:B------:R-:W-:Y:S05]  /*3050*/  BSYNC B1 ;  /* 0x0000000000017941 */ /* 0x000fea0003800000 */
.L_x_53:
        /* <DEDUP_REMOVED lines=12> */
.L_x_56:
[----:B------:R-:W-:Y:S05]  /*3120*/  BSYNC B1 ;  /* 0x0000000000017941 */ /* 0x000fea0003800000 */
.L_x_55:
        /* <DEDUP_REMOVED lines=13> */
.L_x_58:
[----:B------:R-:W-:Y:S05]  /*3200*/  BSYNC B1 ;  /* 0x0000000000017941 */ /* 0x000fea0003800000 */
.L_x_57:
        /* <DEDUP_REMOVED lines=13> */
.L_x_60:
[----:B------:R-:W-:Y:S05]  /*32e0*/  BSYNC B1 ;  /* 0x0000000000017941 */ /* 0x000fea0003800000 */
.L_x_59:
        /* <DEDUP_REMOVED lines=12> */
.L_x_62:
[----:B------:R-:W-:Y:S05]  /*33b0*/  BSYNC B1 ;  /* 0x0000000000017941 */ /* 0x000fea0003800000 */
.L_x_61:
        /* <DEDUP_REMOVED lines=12> */
.L_x_64:
[----:B------:R-:W-:Y:S05]  /*3480*/  BSYNC B1 ;  /* 0x0000000000017941 */ /* 0x000fea0003800000 */
.L_x_63:
        /* <DEDUP_REMOVED lines=13> */
.L_x_66:
[----:B------:R-:W-:Y:S05]  /*3560*/  BSYNC B1 ;  /* 0x0000000000017941 */ /* 0x000fea0003800000 */
.L_x_65:
        /* <DEDUP_REMOVED lines=13> */
.L_x_68:
[----:B------:R-:W-:Y:S05]  /*3640*/  BSYNC B1 ;  /* 0x0000000000017941 */ /* 0x000fea0003800000 */
.L_x_67:
        /* <DEDUP_REMOVED lines=12> */
.L_x_70:
[----:B------:R-:W-:Y:S05]  /*3710*/  BSYNC B1 ;  /* 0x0000000000017941 */ /* 0x000fea0003800000 */
.L_x_69:
        /* <DEDUP_REMOVED lines=12> */
.L_x_72:
[----:B------:R-:W-:Y:S05]  /*37e0*/  BSYNC B1 ;  /* 0x0000000000017941 */ /* 0x000fea0003800000 */
.L_x_71:
        /* <DEDUP_REMOVED lines=13> */
.L_x_74:
[----:B------:R-:W-:Y:S05]  /*38c0*/  BSYNC B1 ;  /* 0x0000000000017941 */ /* 0x000fea0003800000 */
.L_x_73:
        /* <DEDUP_REMOVED lines=13> */
.L_x_76:
[----:B------:R-:W-:Y:S05]  /*39a0*/  BSYNC B1 ;  /* 0x0000000000017941 */ /* 0x000fea0003800000 */
.L_x_75:
        /* <DEDUP_REMOVED lines=12> */
.L_x_78:
[----:B------:R-:W-:Y:S05]  /*3a70*/  BSYNC B1 ;  /* 0x0000000000017941 */ /* 0x000fea0003800000 */
.L_x_77:
[----:B-----5:R-:W-:Y:S01]  /*3a80*/  LOP3.LUT R27, R27, 0xff, RZ, 0xc0, !PT ;  /* 0x000000ff1b1b7812 */ /* 0x020fe200078ec0ff */
[----:B------:R-:W-:Y:S01]  /*3a90*/  BSSY B1, `(.L_x_79) ;  /* 0x000000b000017945 */ /* 0x000fe20003800000 */
[----:B------:R-:W-:Y:S02]  /*3aa0*/  ISETP.LT.OR P1, PT, R25, 0x9, !P1 ;  /* 0x000000091900780c */ /* 0x000fe40004f21670 */
[----:B------:R-:W-:-:S05]  /*3ab0*/  F2FP.F16.E5M2.UNPACK_B R27, R27 ;  /* 0x0000001bff1b723e */ /* 0x000fca00020004ff */
[----:B------:R-:W-:-:S05]  /*3ac0*/  HADD2.F32 R27, -RZ, R27.H0_H0 ;  /* 0x2000001bff1b7230 */ /* 0x000fca0000004100 */
[----:B------:R-:W-:-:S04]  /*3ad0*/  FMUL R28, R27, R10 ;  /* 0x0000000a1b1c7220 */ /* 0x000fc80000400000 */
[----:B------:R-:W-:Y:S01]  /*3ae0*/  FFMA R28, R23, R3, R28 ;  /* 0x00000003171c7223 */ /* 0x000fe2000000001c */
[----:B------:R-:W-:-:S04]  /*3af0*/  PRMT R23, RZ, 0x7610, R23 ;  /* 0x00007610ff177816 */ /* 0x000fc80000000017 */
[----:B------:R-:W-:-:S05]  /*3b00*/  F2FP.SATFINITE.E5M2.F32.PACK_AB_MERGE_C R27, RZ, R28, RZ ;  /* 0x0000001cff1b723e */ /* 0x000fca00048060ff */
[----:B------:R0:W-:Y:S01]  /*3b10*/  @!P0 STG.E.U8 desc[UR16][R6.64+0x28], R27 ;  /* 0x0000281b06008986 */ /* 0x0001e2000c101110 */
[----:B------:R-:W-:Y:S05]  /*3b20*/  @P1 BRA `(.L_x_80) ;  /* 0x0000000000041947 */ /* 0x000fea0003800000 */
[----:B------:R0:W5:Y:S02]  /*3b30*/  LDG.E.U8 R23, desc[UR16][R16.64+0x29] ;  /* 0x0000291010177981 */ /* 0x000164000c1e1100 */
.L_x_80:
[----:B------:R-:W-:Y:S05]  /*3b40*/  BSYNC B1 ;  /* 0x0000000000017941 */ /* 0x000fea0003800000 */
.L_x_79:
        /* <DEDUP_REMOVED lines=8> */
[----:B0-----:R-:W-:Y:S02]  /*3bd0*/  F2FP.SATFINITE.E5M2.F32.PACK_AB_MERGE_C R27, RZ, R23, RZ ;  /* 0x00000017ff1b723e */ /* 0x001fe400048060ff */
[----:B------:R-:W-:-:S03]  /*3be0*/  PRMT R23, RZ, 0x7610, R23 ;  /* 0x00007610ff177816 */ /* 0x000fc60000000017 */
[----:B------:R0:W-:Y:S01]  /*3bf0*/  @!P1 STG.E.U8 desc[UR16][R6.64+0x29], R27 ;  /* 0x0000291b06009986 */ /* 0x0001e2000c101110 */
[----:B------:R-:W-:Y:S05]  /*3c00*/  @P2 BRA `(.L_x_82) ;  /* 0x0000000000042947 */ /* 0x000fea0003800000 */
[----:B------:R0:W5:Y:S02]  /*3c10*/  LDG.E.U8 R23, desc[UR16][R12.64+0x30] ;  /* 0x000030100c177981 */ /* 0x000164000c1e1100 */
.L_x_82:
[----:B------:R-:W-:Y:S05]  /*3c20*/  BSYNC B1 ;  /* 0x0000000000017941 */ /* 0x000fea0003800000 */
.L_x_81:
[----:B-----5:R-:W-:Y:S01]  /*3c30*/  LOP3.LUT R23, R23, 0xff, RZ, 0xc0, !PT ;  /* 0x000000ff17177812 */ /* 0x020fe200078ec0ff */
[----:B------:R-:W-:Y:S01]  /*3c40*/  BSSY B1, `(.L_x_83) ;  /* 0x000000c000017945 */ /* 0x000fe20003800000 */
[----:B------:R-:W-:Y:S02]  /*3c50*/  ISETP.GE.AND P1, PT, R26, 0x32, PT ;  /* 0x000000321a00780c */ /* 0x000fe40003f26270 */
[----:B------:R-:W-:Y:S02]  /*3c60*/  F2FP.F16.E5M2.UNPACK_B R23, R23 ;  /* 0x00000017ff17723e */ /* 0x000fe400020004ff */
[----:B------:R-:W-:-:S03]  /*3c70*/  ISETP.LT.OR P3, PT, R25, 0x1, !P1 ;  /* 0x000000011900780c */ /* 0x000fc60004f61670 */
        /* <DEDUP_REMOVED lines=8> */
.L_x_84:
[----:B------:R-:W-:Y:S05]  /*3d00*/  BSYNC B1 ;  /* 0x0000000000017941 */ /* 0x000fea0003800000 */
.L_x_83:
[----:B-----5:R-:W-:Y:S01]  /*3d10*/  LOP3.LUT R21, R21, 0xff, RZ, 0xc0, !PT ;  /* 0x000000ff15157812 */ /* 0x020fe200078ec0ff */
[----:B------:R-:W-:Y:S01]  /*3d20*/  BSSY B1, `(.L_x_85) ;  /* 0x000000b000017945 */ /* 0x000fe20003800000 */
[----:B------:R-:W-:Y:S02]  /*3d30*/  ISETP.LT.OR P0, PT, R25, 0x9, !P0 ;  /* 0x000000091900780c */ /* 0x000fe40004701670 */
[----:B------:R-:W-:-:S05]  /*3d40*/  F2FP.F16.E5M2.UNPACK_B R21, R21 ;  /* 0x00000015ff15723e */ /* 0x000fca00020004ff */
        /* <DEDUP_REMOVED lines=8> */
.L_x_86:
[----:B------:R-:W-:Y:S05]  /*3dd0*/  BSYNC B1 ;  /* 0x0000000000017941 */ /* 0x000fea0003800000 */
.L_x_85:
        /* <DEDUP_REMOVED lines=12> */
.L_x_88:
[----:B------:R-:W-:Y:S05]  /*3ea0*/  BSYNC B1 ;  /* 0x0000000000017941 */ /* 0x000fea0003800000 */
.L_x_87:
        /* <DEDUP_REMOVED lines=13> */
.L_x_90:
[----:B------:R-:W-:Y:S05]  /*3f80*/  BSYNC B1 ;  /* 0x0000000000017941 */ /* 0x000fea0003800000 */
.L_x_89:
        /* <DEDUP_REMOVED lines=13> */
.L_x_92:
[----:B------:R-:W-:Y:S05]  /*4060*/  BSYNC B1 ;  /* 0x0000000000017941 */ /* 0x000fea0003800000 */
.L_x_91:
[----:B-----5:R-:W-:Y:S01]  /*4070*/  LOP3.LUT R15, R15, 0xff, RZ, 0xc0, !PT ;  /* 0x000000ff0f0f7812 */ /* 0x020fe200078ec0ff */
[----:B------:R-:W-:Y:S01]  /*4080*/  BSSY B1, `(.L_x_93) ;  /* 0x000000b000017945 */ /* 0x000fe20003800000 */
[----:B------:R-:W-:Y:S02]  /*4090*/  ISETP.LT.OR P0, PT, R25, 0x9, !P0 ;  /* 0x000000091900780c */ /* 0x000fe40004701670 */
[----:B------:R-:W-:Y:S02]  /*40a0*/  F2FP.F16.E5M2.UNPACK_B R15, R15 ;  /* 0x0000000fff0f723e */ /* 0x000fe400020004ff */
[----:B0-2---:R-:W-:-:S03]  /*40b0*/  PRMT R12, RZ, 0x7610, R12 ;  /* 0x00007610ff0c7816 */ /* 0x005fc6000000000c */
[----:B------:R-:W-:-:S05]  /*40c0*/  HADD2.F32 R15, -RZ, R15.H0_H0 ;  /* 0x2000000fff0f7230 */ /* 0x000fca0000004100 */
[----:B------:R-:W-:-:S04]  /*40d0*/  FMUL R15, R15, R10 ;  /* 0x0000000a0f0f7220 */ /* 0x000fc80000400000 */
[----:B------:R-:W-:-:S05]  /*40e0*/  FFMA R15, R18, R3, R15 ;  /* 0x00000003120f7223 */ /* 0x000fca000000000f */
[----:B------:R-:W-:-:S05]  /*40f0*/  F2FP.SATFINITE.E5M2.F32.PACK_AB_MERGE_C R15, RZ, R15, RZ ;  /* 0x0000000fff0f723e */ /* 0x000fca00048060ff */
[----:B------:R0:W-:Y:S01]  /*4100*/  @!P3 STG.E.U8 desc[UR16][R8.64+0x39], R15 ;  /* 0x0000390f0800b986 */ /* 0x0001e2000c101110 */
[----:B------:R-:W-:Y:S05]  /*4110*/  @P0 BRA `(.L_x_94) ;  /* 0x0000000000040947 */ /* 0x000fea0003800000 */
[----:B------:R2:W5:Y:S02]  /*4120*/  LDG.E.U8 R12, desc[UR16][R16.64+0x38] ;  /* 0x00003810100c7981 */ /* 0x000564000c1e1100 */
.L_x_94:
[----:B------:R-:W-:Y:S05]  /*4130*/  BSYNC B1 ;  /* 0x0000000000017941 */ /* 0x000fea0003800000 */
.L_x_93:
[----:B-----5:R-:W-:Y:S01]  /*4140*/  LOP3.LUT R12, R12, 0xff, RZ, 0xc0, !PT ;  /* 0x000000ff0c0c7812 */ /* 0x020fe200078ec0ff */
[----:B------:R-:W-:Y:S01]  /*4150*/  BSSY B1, `(.L_x_95) ;  /* 0x000000b000017945 */ /* 0x000fe20003800000 */
[----:B------:R-:W-:Y:S02]  /*4160*/  ISETP.LT.OR P1, PT, R25, 0x9, !P1 ;  /* 0x000000091900780c */ /* 0x000fe40004f21670 */
[----:B------:R-:W-:-:S05]  /*4170*/  F2FP.F16.E5M2.UNPACK_B R12, R12 ;  /* 0x0000000cff0c723e */ /* 0x000fca00020004ff */
[----:B01----:R-:W-:-:S05]  /*4180*/  HADD2.F32 R9, -RZ, R12.H0_H0 ;  /* 0x2000000cff097230 */ /* 0x003fca0000004100 */
[----:B------:R-:W-:-:S04]  /*4190*/  FMUL R8, R9, R10 ;  /* 0x0000000a09087220 */ /* 0x000fc80000400000 */
[----:B------:R-:W-:-:S05]  /*41a0*/  FFMA R8, R11, R3, R8 ;  /* 0x000000030b087223 */ /* 0x000fca0000000008 */
[----:B------:R-:W-:Y:S02]  /*41b0*/  F2FP.SATFINITE.E5M2.F32.PACK_AB_MERGE_C R9, RZ, R8, RZ ;  /* 0x00000008ff09723e */ /* 0x000fe400048060ff */
[----:B------:R-:W-:-:S03]  /*41c0*/  PRMT R8, RZ, 0x7610, R8 ;  /* 0x00007610ff087816 */ /* 0x000fc60000000008 */
[----:B------:R0:W-:Y:S01]  /*41d0*/  @!P0 STG.E.U8 desc[UR16][R6.64+0x38], R9 ;  /* 0x0000380906008986 */ /* 0x0001e2000c101110 */
[----:B------:R-:W-:Y:S05]  /*41e0*/  @P1 BRA `(.L_x_96) ;  /* 0x0000000000041947 */ /* 0x000fea0003800000 */
[----:B------:R1:W5:Y:S02]  /*41f0*/  LDG.E.U8 R8, desc[UR16][R16.64+0x39] ;  /* 0x0000391010087981 */ /* 0x000364000c1e1100 */
.L_x_96:
[----:B------:R-:W-:Y:S05]  /*4200*/  BSYNC B1 ;  /* 0x0000000000017941 */ /* 0x000fea0003800000 */
.L_x_95:
[----:B------:R-:W-:Y:S05]  /*4210*/  @P1 BRA `(.L_x_97) ;  /* 0x0000000800601947 */ /* 0x000fea0003800000 */
[----:B-----5:R-:W-:-:S04]  /*4220*/  LOP3.LUT R8, R8, 0xff, RZ, 0xc0, !PT ;  /* 0x000000ff08087812 */ /* 0x020fc800078ec0ff */
[----:B------:R-:W-:-:S05]  /*4230*/  F2FP.F16.E5M2.UNPACK_B R8, R8 ;  /* 0x00000008ff08723e */ /* 0x000fca00020004ff */
[----:B0-----:R-:W-:-:S05]  /*4240*/  HADD2.F32 R9, -RZ, R8.H0_H0 ;  /* 0x20000008ff097230 */ /* 0x001fca0000004100 */
[----:B------:R-:W-:-:S04]  /*4250*/  FMUL R9, R9, R10 ;  /* 0x0000000a09097220 */ /* 0x000fc80000400000 */
[----:B------:R-:W-:-:S05]  /*4260*/  FFMA R9, R14, R3, R9 ;  /* 0x000000030e097223 */ /* 0x000fca0000000009 */
[----:B------:R-:W-:-:S05]  /*4270*/  F2FP.SATFINITE.E5M2.F32.PACK_AB_MERGE_C R9, RZ, R9, RZ ;  /* 0x00000009ff09723e */ /* 0x000fca00048060ff */
[----:B------:R0:W-:Y:S01]  /*4280*/  STG.E.U8 desc[UR16][R6.64+0x39], R9 ;  /* 0x0000390906007986 */ /* 0x0001e2000c101110 */
[----:B------:R-:W-:Y:S05]  /*4290*/  BRA `(.L_x_97) ;  /* 0x0000000800407947 */ /* 0x000fea0003800000 */
.L_x_32:
[C---:B------:R-:W-:Y:S01]  /*42a0*/  ISETP.GE.AND P3, PT, R26.reuse, 0x1, PT ;  /* 0x000000011a00780c */ /* 0x040fe20003f66270 */
[-C--:B--2---:R-:W-:Y:S01]  /*42b0*/  FMUL R79, R79, R3.reuse ;  /* 0x000000034f4f7220 */ /* 0x084fe20000400000 */
[----:B------:R-:W-:Y:S01]  /*42c0*/  ISETP.GE.AND P0, PT, R26, 0x2, PT ;  /* 0x000000021a00780c */ /* 0x000fe20003f06270 */
[-C--:B------:R-:W-:Y:S01]  /*42d0*/  FMUL R78, R78, R3.reuse ;  /* 0x000000034e4e7220 */ /* 0x080fe20000400000 */
[----:B------:R-:W-:Y:S01]  /*42e0*/  ISETP.LT.OR P1, PT, R25, 0x1, !P3 ;  /* 0x000000011900780c */ /* 0x000fe20005f21670 */
[-C--:B------:R-:W-:Y:S01]  /*42f0*/  FMUL R77, R77, R3.reuse ;  /* 0x000000034d4d7220 */ /* 0x080fe20000400000 */
[C---:B------:R-:W-:Y:S01]  /*4300*/  ISETP.LT.OR P2, PT, R25.reuse, 0x1, !P0 ;  /* 0x000000011900780c */ /* 0x040fe20004741670 */
[-C--:B------:R-:W-:Y:S01]  /*4310*/  FMUL R76, R76, R3.reuse ;  /* 0x000000034c4c7220 */ /* 0x080fe20000400000 */
[----:B------:R-:W-:Y:S01]  /*4320*/  ISETP.LT.OR P3, PT, R25, 0x9, !P3 ;  /* 0x000000091900780c */ /* 0x000fe20005f61670 */
[----:B------:R-:W-:Y:S01]  /*4330*/  FMUL R75, R75, R3 ;  /* 0x000000034b4b7220 */ /* 0x000fe20000400000 */
[----:B------:R-:W-:Y:S01]  /*4340*/  F2FP.SATFINITE.E5M2.F32.PACK_AB_MERGE_C R79, RZ, R79, RZ ;  /* 0x0000004fff4f723e */ /* 0x000fe200048060ff */
[-C--:B------:R-:W-:Y:S01]  /*4350*/  FMUL R74, R74, R3.reuse ;  /* 0x000000034a4a7220 */ /* 0x080fe20000400000 */
[----:B------:R-:W-:Y:S01]  /*4360*/  F2FP.SATFINITE.E5M2.F32.PACK_AB_MERGE_C R13, RZ, R78, RZ ;  /* 0x0000004eff0d723e */ /* 0x000fe200048060ff */
[----:B------:R-:W-:Y:S01]  /*4370*/  FMUL R73, R73, R3 ;  /* 0x0000000349497220 */ /* 0x000fe20000400000 */
[----:B------:R-:W-:Y:S01]  /*4380*/  F2FP.SATFINITE.E5M2.F32.PACK_AB_MERGE_C R77, RZ, R77, RZ ;  /* 0x0000004dff4d723e */ /* 0x000fe200048060ff */
[-C--:B------:R-:W-:Y:S01]  /*4390*/  FMUL R72, R72, R3.reuse ;  /* 0x0000000348487220 */ /* 0x080fe20000400000 */
[----:B------:R-:W-:Y:S01]  /*43a0*/  ISETP.LT.OR P0, PT, R25, 0x9, !P0 ;  /* 0x000000091900780c */ /* 0x000fe20004701670 */
[----:B------:R-:W-:Y:S01]  /*43b0*/  @!P1 STG.E.U8 desc[UR16][R8.64], R79 ;  /* 0x0000004f08009986 */ /* 0x000fe2000c101110 */
[C---:B------:R-:W-:Y:S01]  /*43c0*/  ISETP.GE.AND P1, PT, R26.reuse, 0x9, PT ;  /* 0x000000091a00780c */ /* 0x040fe20003f26270 */
[----:B------:R-:W-:Y:S01]  /*43d0*/  FMUL R71, R71, R3 ;  /* 0x0000000347477220 */ /* 0x000fe20000400000 */
[----:B------:R-:W-:Y:S01]  /*43e0*/  F2FP.SATFINITE.E5M2.F32.PACK_AB_MERGE_C R75, RZ, R75, RZ ;  /* 0x0000004bff4b723e */ /* 0x000fe200048060ff */
[----:B------:R0:W-:Y:S01]  /*43f0*/  @!P2 STG.E.U8 desc[UR16][R8.64+0x1], R13 ;  /* 0x0000010d0800a986 */ /* 0x0001e2000c101110 */
[----:B------:R-:W-:Y:S01]  /*4400*/  ISETP.GE.AND P2, PT, R26, 0xa, PT ;  /* 0x0000000a1a00780c */ /* 0x000fe20003f46270 */
[-C--:B------:R-:W-:Y:S01]  /*4410*/  FMUL R70, R70, R3.reuse ;  /* 0x0000000346467220 */ /* 0x080fe20000400000 */
[----:B------:R-:W-:Y:S01]  /*4420*/  F2FP.SATFINITE.E5M2.F32.PACK_AB_MERGE_C R17, RZ, R74, RZ ;  /* 0x0000004aff11723e */ /* 0x000fe200048060ff */
[----:B------:R-:W-:Y:S01]  /*4430*/  @!P3 STG.E.U8 desc[UR16][R6.64], R77 ;  /* 0x0000004d0600b986 */ /* 0x000fe2000c101110 */
[C---:B------:R-:W-:Y:S01]  /*4440*/  ISETP.LT.OR P3, PT, R25.reuse, 0x1, !P1 ;  /* 0x000000011900780c */ /* 0x040fe20004f61670 */
[-C--:B------:R-:W-:Y:S01]  /*4450*/  FMUL R68, R68, R3.reuse ;  /* 0x0000000344447220 */ /* 0x080fe20000400000 */
[----:B------:R-:W-:Y:S01]  /*4460*/  ISETP.LT.OR P5, PT, R25, 0x1, !P2 ;  /* 0x000000011900780c */ /* 0x000fe200057a1670 */
[-C--:B------:R-:W-:Y:S01]  /*4470*/  FMUL R67, R67, R3.reuse ;  /* 0x0000000343437220 */ /* 0x080fe20000400000 */
[----:B------:R-:W-:Y:S01]  /*4480*/  ISETP.LT.OR P1, PT, R25, 0x9, !P1 ;  /* 0x000000091900780c */ /* 0x000fe20004f21670 */
[----:B------:R-:W-:Y:S01]  /*4490*/  FMUL R65, R65, R3 ;  /* 0x0000000341417220 */ /* 0x000fe20000400000 */
[----:B------:R-:W-:Y:S01]  /*44a0*/  F2FP.SATFINITE.E5M2.F32.PACK_AB_MERGE_C R73, RZ, R73, RZ ;  /* 0x00000049ff49723e */ /* 0x000fe200048060ff */
[-C--:B------:R-:W-:Y:S01]  /*44b0*/  FMUL R66, R66, R3.reuse ;  /* 0x0000000342427220 */ /* 0x080fe20000400000 */
[----:B0-----:R-:W-:Y:S01]  /*44c0*/  F2FP.SATFINITE.E5M2.F32.PACK_AB_MERGE_C R13, RZ, R76, RZ ;  /* 0x0000004cff0d723e */ /* 0x001fe200048060ff */
[-C--:B------:R-:W-:Y:S01]  /*44d0*/  FMUL R64, R64, R3.reuse ;  /* 0x0000000340407220 */ /* 0x080fe20000400000 */
[----:B------:R-:W-:Y:S01]  /*44e0*/  ISETP.LT.OR P2, PT, R25, 0x9, !P2 ;  /* 0x000000091900780c */ /* 0x000fe20005741670 */
[-C--:B------:R-:W-:Y:S01]  /*44f0*/  FMUL R63, R63, R3.reuse ;  /* 0x000000033f3f7220 */ /* 0x080fe20000400000 */
[----:B------:R-:W-:Y:S01]  /*4500*/  F2FP.SATFINITE.E5M2.F32.PACK_AB_MERGE_C R27, RZ, R72, RZ ;  /* 0x00000048ff1b723e */ /* 0x000fe200048060ff */
[----:B------:R0:W-:Y:S01]  /*4510*/  @!P0 STG.E.U8 desc[UR16][R6.64+0x1], R13 ;  /* 0x0000010d06008986 */ /* 0x0001e2000c101110 */
[C---:B------:R-:W-:Y:S01]  /*4520*/  ISETP.GE.AND P0, PT, R26.reuse, 0x11, PT ;  /* 0x000000111a00780c */ /* 0x040fe20003f06270 */
[----:B------:R-:W-:Y:S01]  /*4530*/  FMUL R61, R61, R3 ;  /* 0x000000033d3d7220 */ /* 0x000fe20000400000 */
[----:B------:R-:W-:Y:S01]  /*4540*/  F2FP.SATFINITE.E5M2.F32.PACK_AB_MERGE_C R71, RZ, R71, RZ ;  /* 0x00000047ff47723e */ /* 0x000fe200048060ff */
[----:B------:R-:W-:Y:S01]  /*4550*/  @!P3 STG.E.U8 desc[UR16][R8.64+0x8], R75 ;  /* 0x0000084b0800b986 */ /* 0x000fe2000c101110 */
[----:B------:R-:W-:Y:S01]  /*4560*/  ISETP.GE.AND P3, PT, R26, 0x12, PT ;  /* 0x000000121a00780c */ /* 0x000fe20003f66270 */
[----:B------:R-:W-:Y:S01]  /*4570*/  FMUL R62, R62, R3 ;  /* 0x000000033e3e7220 */ /* 0x000fe20000400000 */
[----:B------:R-:W-:Y:S01]  /*4580*/  F2FP.SATFINITE.E5M2.F32.PACK_AB_MERGE_C R67, RZ, R67, RZ ;  /* 0x00000043ff43723e */ /* 0x000fe200048060ff */
[----:B------:R1:W-:Y:S01]  /*4590*/  @!P5 STG.E.U8 desc[UR16][R8.64+0x9], R17 ;  /* 0x000009110800d986 */ /* 0x0003e2000c101110 */
[----:B------:R-:W-:Y:S01]  /*45a0*/  ISETP.LT.OR P5, PT, R25, 0x1, !P3 ;  /* 0x000000011900780c */ /* 0x000fe20005fa1670 */
[-C--:B------:R-:W-:Y:S01]  /*45b0*/  FMUL R59, R59, R3.reuse ;  /* 0x000000033b3b7220 */ /* 0x080fe20000400000 */
[C---:B------:R-:W-:Y:S01]  /*45c0*/  ISETP.LT.OR P3, PT, R25.reuse, 0x9, !P3 ;  /* 0x000000091900780c */ /* 0x040fe20005f61670 */
[----:B------:R-:W-:Y:S01]  /*45d0*/  @!P1 STG.E.U8 desc[UR16][R6.64+0x8], R73 ;  /* 0x0000084906009986 */ /* 0x000fe2000c101110 */
[----:B------:R-:W-:Y:S01]  /*45e0*/  ISETP.LT.OR P1, PT, R25, 0x1, !P0 ;  /* 0x000000011900780c */ /* 0x000fe20004721670 */
[-C--:B------:R-:W-:Y:S01]  /*45f0*/  FMUL R60, R60, R3.reuse ;  /* 0x000000033c3c7220 */ /* 0x080fe20000400000 */
[----:B0-----:R-:W-:Y:S01]  /*4600*/  F2FP.SATFINITE.E5M2.F32.PACK_AB_MERGE_C R13, RZ, R70, RZ ;  /* 0x00000046ff0d723e */ /* 0x001fe200048060ff */
[----:B------:R-:W-:Y:S01]  /*4610*/  @!P2 STG.E.U8 desc[UR16][R6.64+0x9], R27 ;  /* 0x0000091b0600a986 */ /* 0x000fe2000c101110 */
[----:B------:R-:W-:Y:S01]  /*4620*/  ISETP.GE.AND P2, PT, R26, 0x19, PT ;  /* 0x000000191a00780c */ /* 0x000fe20003f46270 */
[-C--:B------:R-:W-:Y:S01]  /*4630*/  FMUL R57, R57, R3.reuse ;  /* 0x0000000339397220 */ /* 0x080fe20000400000 */
[C---:B------:R-:W-:Y:S01]  /*4640*/  ISETP.LT.OR P0, PT, R25.reuse, 0x9, !P0 ;  /* 0x000000091900780c */ /* 0x040fe20004701670 */
[-C--:B------:R-:W-:Y:S01]  /*4650*/  FMUL R58, R58, R3.reuse ;  /* 0x000000033a3a7220 */ /* 0x080fe20000400000 */
[----:B------:R-:W-:Y:S01]  /*4660*/  ISETP.LT.OR P6, PT, R25, 0x1, !P2 ;  /* 0x000000011900780c */ /* 0x000fe200057c1670 */
[----:B------:R0:W-:Y:S01]  /*4670*/  @!P5 STG.E.U8 desc[UR16][R8.64+0x11], R13 ;  /* 0x0000110d0800d986 */ /* 0x0001e2000c101110 */
[----:B-1----:R-:W-:Y:S01]  /*4680*/  F2FP.SATFINITE.E5M2.F32.PACK_AB_MERGE_C R17, RZ, R68, RZ ;  /* 0x00000044ff11723e */ /* 0x002fe200048060ff */
[----:B------:R-:W-:Y:S01]  /*4690*/  FMUL R56, R56, R3 ;  /* 0x0000000338387220 */ /* 0x000fe20000400000 */
[----:B------:R-:W-:Y:S01]  /*46a0*/  F2FP.SATFINITE.E5M2.F32.PACK_AB_MERGE_C R65, RZ, R65, RZ ;  /* 0x00000041ff41723e */ /* 0x000fe200048060ff */
[----:B------:R-:W-:Y:S01]  /*46b0*/  @!P1 STG.E.U8 desc[UR16][R8.64+0x10], R71 ;  /* 0x0000104708009986 */ /* 0x000fe2000c101110 */
[----:B------:R-:W-:Y:S01]  /*46c0*/  ISETP.GE.AND P1, PT, R26, 0x1a, PT ;  /* 0x0000001a1a00780c */ /* 0x000fe20003f26270 */
[-C--:B------:R-:W-:Y:S01]  /*46d0*/  FMUL R23, R23, R3.reuse ;  /* 0x0000000317177220 */ /* 0x080fe20000400000 */
[C---:B------:R-:W-:Y:S01]  /*46e0*/  ISETP.LT.OR P2, PT, R25.reuse, 0x9, !P2 ;  /* 0x000000091900780c */ /* 0x040fe20005741670 */
[----:B------:R1:W-:Y:S01]  /*46f0*/  @!P3 STG.E.U8 desc[UR16][R6.64+0x11], R17 ;  /* 0x000011110600b986 */ /* 0x0003e2000c101110 */
[----:B------:R-:W-:Y:S01]  /*4700*/  ISETP.LT.OR P5, PT, R25, 0x1, !P1 ;  /* 0x000000011900780c */ /* 0x000fe20004fa1670 */
[-C--:B------:R-:W-:Y:S01]  /*4710*/  FMUL R21, R21, R3.reuse ;  /* 0x0000000315157220 */ /* 0x080fe20000400000 */
[----:B------:R-:W-:Y:S01]  /*4720*/  ISETP.LT.OR P3, PT, R25, 0x9, !P1 ;  /* 0x000000091900780c */ /* 0x000fe20004f61670 */
[----:B------:R-:W-:Y:S01]  /*4730*/  @!P0 STG.E.U8 desc[UR16][R6.64+0x10], R67 ;  /* 0x0000104306008986 */ /* 0x000fe2000c101110 */
[----:B0-----:R-:W-:Y:S01]  /*4740*/  F2FP.SATFINITE.E5M2.F32.PACK_AB_MERGE_C R13, RZ, R66, RZ ;  /* 0x00000042ff0d723e */ /* 0x001fe200048060ff */
[-C--:B------:R-:W-:Y:S01]  /*4750*/  FMUL R22, R22, R3.reuse ;  /* 0x0000000316167220 */ /* 0x080fe20000400000 */
[C---:B------:R-:W-:Y:S01]  /*4760*/  ISETP.GE.AND P0, PT, R26.reuse, 0x21, PT ;  /* 0x000000211a00780c */ /* 0x040fe20003f06270 */
[----:B------:R-:W-:Y:S01]  /*4770*/  @!P6 STG.E.U8 desc[UR16][R8.64+0x18], R65 ;  /* 0x000018410800e986 */ /* 0x000fe2000c101110 */
[----:B------:R-:W-:Y:S01]  /*4780*/  ISETP.GE.AND P1, PT, R26, 0x22, PT ;  /* 0x000000221a00780c */ /* 0x000fe20003f26270 */
[-C--:B------:R-:W-:Y:S01]  /*4790*/  FMUL R19, R19, R3.reuse ;  /* 0x0000000313137220 */ /* 0x080fe20000400000 */
[C---:B------:R-:W-:Y:S01]  /*47a0*/  ISETP.LT.OR P6, PT, R25.reuse, 0x1, !P0 ;  /* 0x000000011900780c */ /* 0x040fe200047c1670 */
[-C--:B------:R-:W-:Y:S01]  /*47b0*/  FMUL R20, R20, R3.reuse ;  /* 0x0000000314147220 */ /* 0x080fe20000400000 */
[----:B-1----:R-:W-:Y:S01]  /*47c0*/  F2FP.SATFINITE.E5M2.F32.PACK_AB_MERGE_C R17, RZ, R64, RZ ;  /* 0x00000040ff11723e */ /* 0x002fe200048060ff */
[----:B------:R0:W-:Y:S01]  /*47d0*/  @!P5 STG.E.U8 desc[UR16][R8.64+0x19], R13 ;  /* 0x0000190d0800d986 */ /* 0x0001e2000c101110 */
[----:B------:R-:W-:Y:S01]  /*47e0*/  ISETP.LT.OR P5, PT, R25, 0x1, !P1 ;  /* 0x000000011900780c */ /* 0x000fe20004fa1670 */
[----:B------:R-:W-:Y:S01]  /*47f0*/  FMUL R15, R15, R3 ;  /* 0x000000030f0f7220 */ /* 0x000fe20000400000 */
[----:B------:R-:W-:Y:S01]  /*4800*/  F2FP.SATFINITE.E5M2.F32.PACK_AB_MERGE_C R63, RZ, R63, RZ ;  /* 0x0000003fff3f723e */ /* 0x000fe200048060ff */
[----:B------:R1:W-:Y:S01]  /*4810*/  @!P3 STG.E.U8 desc[UR16][R6.64+0x19], R17 ;  /* 0x000019110600b986 */ /* 0x0003e2000c101110 */
[----:B------:R-:W-:Y:S01]  /*4820*/  F2FP.SATFINITE.E5M2.F32.PACK_AB_MERGE_C R61, RZ, R61, RZ ;  /* 0x0000003dff3d723e */ /* 0x000fe200048060ff */
[-C--:B------:R-:W-:Y:S01]  /*4830*/  FMUL R18, R18, R3.reuse ;  /* 0x0000000312127220 */ /* 0x080fe20000400000 */
[----:B------:R-:W-:Y:S01]  /*4840*/  F2FP.SATFINITE.E5M2.F32.PACK_AB_MERGE_C R27, RZ, R62, RZ ;  /* 0x0000003eff1b723e */ /* 0x000fe200048060ff */
[----:B------:R-:W-:Y:S01]  /*4850*/  @!P2 STG.E.U8 desc[UR16][R6.64+0x18], R63 ;  /* 0x0000183f0600a986 */ /* 0x000fe2000c101110 */
[----:B------:R-:W-:Y:S01]  /*4860*/  ISETP.LT.OR P3, PT, R25, 0x9, !P1 ;  /* 0x000000091900780c */ /* 0x000fe20004f61670 */
[-C--:B------:R-:W-:Y:S01]  /*4870*/  FMUL R11, R11, R3.reuse ;  /* 0x000000030b0b7220 */ /* 0x080fe20000400000 */
[----:B------:R-:W-:Y:S01]  /*4880*/  ISETP.GE.AND P2, PT, R26, 0x29, PT ;  /* 0x000000291a00780c */ /* 0x000fe20003f46270 */
[----:B------:R-:W-:Y:S01]  /*4890*/  @!P6 STG.E.U8 desc[UR16][R8.64+0x20], R61 ;  /* 0x0000203d0800e986 */ /* 0x000fe2000c101110 */
[C---:B------:R-:W-:Y:S01]  /*48a0*/  ISETP.LT.OR P0, PT, R25.reuse, 0x9, !P0 ;  /* 0x000000091900780c */ /* 0x040fe20004701670 */
[----:B------:R-:W-:Y:S01]  /*48b0*/  FMUL R14, R14, R3 ;  /* 0x000000030e0e7220 */ /* 0x000fe20000400000 */
[----:B------:R-:W-:Y:S01]  /*48c0*/  ISETP.GE.AND P1, PT, R26, 0x2a, PT ;  /* 0x0000002a1a00780c */ /* 0x000fe20003f26270 */
[----:B------:R-:W-:Y:S01]  /*48d0*/  @!P5 STG.E.U8 desc[UR16][R8.64+0x21], R27 ;  /* 0x0000211b0800d986 */ /* 0x000fe2000c101110 */
[----:B------:R-:W-:-:S02]  /*48e0*/  ISETP.LT.OR P6, PT, R25, 0x1, !P2 ;  /* 0x000000011900780c */ /* 0x000fc400057c1670 */
[C---:B------:R-:W-:Y:S02]  /*48f0*/  ISETP.LT.OR P5, PT, R25.reuse, 0x1, !P1 ;  /* 0x000000011900780c */ /* 0x040fe40004fa1670 */
[----:B------:R-:W-:Y:S02]  /*4900*/  F2FP.SATFINITE.E5M2.F32.PACK_AB_MERGE_C R59, RZ, R59, RZ ;  /* 0x0000003bff3b723e */ /* 0x000fe400048060ff */
[----:B0-----:R-:W-:Y:S02]  /*4910*/  F2FP.SATFINITE.E5M2.F32.PACK_AB_MERGE_C R13, RZ, R60, RZ ;  /* 0x0000003cff0d723e */ /* 0x001fe400048060ff */
[----:B------:R-:W-:Y:S01]  /*4920*/  F2FP.SATFINITE.E5M2.F32.PACK_AB_MERGE_C R57, RZ, R57, RZ ;  /* 0x00000039ff39723e */ /* 0x000fe200048060ff */
[----:B------:R-:W-:Y:S01]  /*4930*/  @!P0 STG.E.U8 desc[UR16][R6.64+0x20], R59 ;  /* 0x0000203b06008986 */ /* 0x000fe2000c101110 */
[----:B-1----:R-:W-:Y:S02]  /*4940*/  F2FP.SATFINITE.E5M2.F32.PACK_AB_MERGE_C R17, RZ, R58, RZ ;  /* 0x0000003aff11723e */ /* 0x002fe400048060ff */
[C---:B------:R-:W-:Y:S01]  /*4950*/  ISETP.LT.OR P1, PT, R25.reuse, 0x9, !P1 ;  /* 0x000000091900780c */ /* 0x040fe20004f21670 */
[----:B------:R0:W-:Y:S01]  /*4960*/  @!P3 STG.E.U8 desc[UR16][R6.64+0x21], R13 ;  /* 0x0000210d0600b986 */ /* 0x0001e2000c101110 */
[----:B------:R-:W-:-:S02]  /*4970*/  ISETP.LT.OR P2, PT, R25, 0x9, !P2 ;  /* 0x000000091900780c */ /* 0x000fc40005741670 */
[C---:B------:R-:W-:Y:S01]  /*4980*/  ISETP.GE.AND P3, PT, R26.reuse, 0x31, PT ;  /* 0x000000311a00780c */ /* 0x040fe20003f66270 */
[----:B------:R-:W-:Y:S01]  /*4990*/  @!P6 STG.E.U8 desc[UR16][R8.64+0x28], R57 ;  /* 0x000028390800e986 */ /* 0x000fe2000c101110 */
[----:B------:R-:W-:Y:S02]  /*49a0*/  ISETP.GE.AND P0, PT, R26, 0x32, PT ;  /* 0x000000321a00780c */ /* 0x000fe40003f06270 */
[----:B------:R-:W-:Y:S01]  /*49b0*/  F2FP.SATFINITE.E5M2.F32.PACK_AB_MERGE_C R23, RZ, R23, RZ ;  /* 0x00000017ff17723e */ /* 0x000fe200048060ff */
[----:B------:R1:W-:Y:S01]  /*49c0*/  @!P5 STG.E.U8 desc[UR16][R8.64+0x29], R17 ;  /* 0x000029110800d986 */ /* 0x0003e2000c101110 */
[C---:B------:R-:W-:Y:S02]  /*49d0*/  ISETP.LT.OR P5, PT, R25.reuse, 0x1, !P3 ;  /* 0x000000011900780c */ /* 0x040fe40005fa1670 */
[----:B------:R-:W-:Y:S02]  /*49e0*/  ISETP.LT.OR P6, PT, R25, 0x1, !P0 ;  /* 0x000000011900780c */ /* 0x000fe400047c1670 */
[----:B0-----:R-:W-:Y:S01]  /*49f0*/  F2FP.SATFINITE.E5M2.F32.PACK_AB_MERGE_C R13, RZ, R56, RZ ;  /* 0x00000038ff0d723e */ /* 0x001fe200048060ff */
[----:B------:R-:W-:Y:S01]  /*4a00*/  @!P2 STG.E.U8 desc[UR16][R6.64+0x28], R23 ;  /* 0x000028170600a986 */ /* 0x000fe2000c101110 */
[----:B------:R-:W-:-:S02]  /*4a10*/  F2FP.SATFINITE.E5M2.F32.PACK_AB_MERGE_C R21, RZ, R21, RZ ;  /* 0x00000015ff15723e */ /* 0x000fc400048060ff */
[C---:B------:R-:W-:Y:S01]  /*4a20*/  ISETP.GE.AND P2, PT, R26.reuse, 0x3a, PT ;  /* 0x0000003a1a00780c */ /* 0x040fe20003f46270 */
[----:B------:R0:W-:Y:S01]  /*4a30*/  @!P1 STG.E.U8 desc[UR16][R6.64+0x29], R13 ;  /* 0x0000290d06009986 */ /* 0x0001e2000c101110 */
[C---:B------:R-:W-:Y:S02]  /*4a40*/  ISETP.LT.OR P1, PT, R25.reuse, 0x9, !P3 ;  /* 0x000000091900780c */ /* 0x040fe40005f21670 */
[----:B-1----:R-:W-:Y:S01]  /*4a50*/  F2FP.SATFINITE.E5M2.F32.PACK_AB_MERGE_C R17, RZ, R22, RZ ;  /* 0x00000016ff11723e */ /* 0x002fe200048060ff */
[----:B------:R-:W-:Y:S01]  /*4a60*/  @!P5 STG.E.U8 desc[UR16][R8.64+0x30], R21 ;  /* 0x000030150800d986 */ /* 0x000fe2000c101110 */
[----:B------:R-:W-:Y:S02]  /*4a70*/  ISETP.GE.AND P3, PT, R26, 0x39, PT ;  /* 0x000000391a00780c */ /* 0x000fe40003f66270 */
[C---:B------:R-:W-:Y:S01]  /*4a80*/  ISETP.LT.OR P0, PT, R25.reuse, 0x9, !P0 ;  /* 0x000000091900780c */ /* 0x040fe20004701670 */
[----:B------:R1:W-:Y:S01]  /*4a90*/  @!P6 STG.E.U8 desc[UR16][R8.64+0x31], R17 ;  /* 0x000031110800e986 */ /* 0x0003e2000c101110 */
[----:B------:R-:W-:-:S02]  /*4aa0*/  ISETP.LT.OR P5, PT, R25, 0x1, !P3 ;  /* 0x000000011900780c */ /* 0x000fc40005fa1670 */
[C---:B------:R-:W-:Y:S02]  /*4ab0*/  ISETP.LT.OR P6, PT, R25.reuse, 0x1, !P2 ;  /* 0x000000011900780c */ /* 0x040fe400057c1670 */
[C---:B------:R-:W-:Y:S02]  /*4ac0*/  ISETP.LT.OR P3, PT, R25.reuse, 0x9, !P3 ;  /* 0x000000091900780c */ /* 0x040fe40005f61670 */
[----:B------:R-:W-:Y:S02]  /*4ad0*/  ISETP.LT.OR P2, PT, R25, 0x9, !P2 ;  /* 0x000000091900780c */ /* 0x000fe40005741670 */
[----:B------:R-:W-:Y:S02]  /*4ae0*/  F2FP.SATFINITE.E5M2.F32.PACK_AB_MERGE_C R19, RZ, R19, RZ ;  /* 0x00000013ff13723e */ /* 0x000fe400048060ff */
[----:B0-----:R-:W-:Y:S02]  /*4af0*/  F2FP.SATFINITE.E5M2.F32.PACK_AB_MERGE_C R13, RZ, R20, RZ ;  /* 0x00000014ff0d723e */ /* 0x001fe400048060ff */
[----:B------:R-:W-:Y:S01]  /*4b00*/  F2FP.SATFINITE.E5M2.F32.PACK_AB_MERGE_C R15, RZ, R15, RZ ;  /* 0x0000000fff0f723e */ /* 0x000fe200048060ff */
[----:B------:R0:W-:Y:S01]  /*4b10*/  @!P1 STG.E.U8 desc[UR16][R6.64+0x30], R19 ;  /* 0x0000301306009986 */ /* 0x0001e2000c101110 */
[----:B-1----:R-:W-:-:S02]  /*4b20*/  F2FP.SATFINITE.E5M2.F32.PACK_AB_MERGE_C R17, RZ, R18, RZ ;  /* 0x00000012ff11723e */ /* 0x002fc400048060ff */
[----:B------:R-:W-:Y:S01]  /*4b30*/  F2FP.SATFINITE.E5M2.F32.PACK_AB_MERGE_C R11, RZ, R11, RZ ;  /* 0x0000000bff0b723e */ /* 0x000fe200048060ff */
[----:B------:R0:W-:Y:S01]  /*4b40*/  @!P0 STG.E.U8 desc[UR16][R6.64+0x31], R13 ;  /* 0x0000310d06008986 */ /* 0x0001e2000c101110 */
[----:B------:R-:W-:-:S03]  /*4b50*/  F2FP.SATFINITE.E5M2.F32.PACK_AB_MERGE_C R21, RZ, R14, RZ ;  /* 0x0000000eff15723e */ /* 0x000fc600048060ff */
[----:B------:R0:W-:Y:S04]  /*4b60*/  @!P5 STG.E.U8 desc[UR16][R8.64+0x38], R15 ;  /* 0x0000380f0800d986 */ /* 0x0001e8000c101110 */
[----:B------:R0:W-:Y:S04]  /*4b70*/  @!P6 STG.E.U8 desc[UR16][R8.64+0x39], R17 ;  /* 0x000039110800e986 */ /* 0x0001e8000c101110 */
[----:B------:R0:W-:Y:S04]  /*4b80*/  @!P3 STG.E.U8 desc[UR16][R6.64+0x38], R11 ;  /* 0x0000380b0600b986 */ /* 0x0001e8000c101110 */
[----:B------:R0:W-:Y:S02]  /*4b90*/  @!P2 STG.E.U8 desc[UR16][R6.64+0x39], R21 ;  /* 0x000039150600a986 */ /* 0x0001e4000c101110 */
.L_x_97:
[----:B------:R-:W-:Y:S05]  /*4ba0*/  BSYNC B0 ;  /* 0x0000000000007941 */ /* 0x000fea0003800000 */
.L_x_31:
[----:B------:R-:W-:Y:S01]  /*4bb0*/  ULDC UR6, c[0x0][0xc] ;  /* 0x0000030000067ab9 */ /* 0x000fe20000000800 */
[----:B------:R-:W-:Y:S01]  /*4bc0*/  ULDC UR7, c[0x0][0x10] ;  /* 0x0000040000077ab9 */ /* 0x000fe20000000800 */
[----:B0-----:R-:W0:Y:S01]  /*4bd0*/  LDC R9, c[0x0][0x14] ;  /* 0x00000500ff097b82 */ /* 0x001e220000000800 */
[----:B------:R-:W-:Y:S01]  /*4be0*/  UIMAD.WIDE.U32 UR6, UR6, UR7, URZ ;  /* 0x00000007060672a5 */ /* 0x000fe2000f8e003f */
[----:B------:R-:W-:Y:S02]  /*4bf0*/  IMAD.MOV.U32 R6, RZ, RZ, R0 ;  /* 0x000000ffff067224 */ /* 0x000fe400078e0000 */
[----:B------:R-:W-:Y:S02]  /*4c00*/  IMAD.MOV.U32 R7, RZ, RZ, R5 ;  /* 0x000000ffff077224 */ /* 0x000fe400078e0005 */
[----:B------:R-:W-:Y:S02]  /*4c10*/  IMAD.MOV.U32 R12, RZ, RZ, -0x1 ;  /* 0xffffffffff0c7424 */ /* 0x000fe400078e00ff */
[----:B------:R-:W-:-:S02]  /*4c20*/  IMAD.MOV.U32 R69, RZ, RZ, -0x1 ;  /* 0xffffffffff457424 */ /* 0x000fc400078e00ff */
[----:B0-----:R-:W-:-:S04]  /*4c30*/  IMAD.WIDE.U32 R6, R9, UR6, R6 ;  /* 0x0000000609067c25 */ /* 0x001fc8000f8e0006 */
[----:B------:R-:W-:Y:S01]  /*4c40*/  IMAD R5, R9, UR7, RZ ;  /* 0x0000000709057c24 */ /* 0x000fe2000f8e02ff */
[----:B------:R-:W-:Y:S01]  /*4c50*/  ULDC.64 UR6, c[0x0][0x650] ;  /* 0x0001940000067ab9 */ /* 0x000fe20000000a00 */
[----:B------:R-:W-:Y:S01]  /*4c60*/  IMAD.MOV.U32 R0, RZ, RZ, R6 ;  /* 0x000000ffff007224 */ /* 0x000fe200078e0006 */
[----:B------:R-:W-:Y:S01]  /*4c70*/  ISETP.GE.U32.AND P0, PT, R6, UR6, PT ;  /* 0x0000000606007c0c */ /* 0x000fe2000bf06070 */
[----:B------:R-:W-:Y:S01]  /*4c80*/  IMAD.IADD R5, R7, 0x1, R5 ;  /* 0x0000000107057824 */ /* 0x000fe200078e0205 */
[----:B------:R-:W-:-:S04]  /*4c90*/  PRMT R7, RZ, 0x7610, R7 ;  /* 0x00007610ff077816 */ /* 0x000fc80000000007 */
[----:B------:R-:W-:-:S13]  /*4ca0*/  ISETP.GE.U32.AND.EX P0, PT, R5, UR7, PT, P0 ;  /* 0x0000000705007c0c */ /* 0x000fda000bf06100 */
[----:B------:R-:W-:Y:S05]  /*4cb0*/  @P0 BRA `(.L_x_98) ;  /* 0x0000000400640947 */ /* 0x000fea0003800000 */
[----:B------:R-:W0:Y:S01]  /*4cc0*/  S2R R20, SR_CTAID.X ;  /* 0x0000000000147919 */ /* 0x000e220000002500 */
[----:B------:R-:W0:Y:S01]  /*4cd0*/  LDC.64 R14, c[0x0][0x628] ;  /* 0x00018a00ff0e7b82 */ /* 0x000e220000000a00 */
[----:B------:R-:W-:Y:S01]  /*4ce0*/  ULDC UR6, c[0x0][0x150] ;  /* 0x0000540000067ab9 */ /* 0x000fe20000000800 */
[----:B------:R-:W-:Y:S01]  /*4cf0*/  IMAD.MOV.U32 R12, RZ, RZ, R0 ;  /* 0x000000ffff0c7224 */ /* 0x000fe200078e0000 */
[----:B------:R-:W0:Y:S01]  /*4d00*/  S2R R22, SR_CTAID.Y ;  /* 0x0000000000167919 */ /* 0x000e220000002600 */
[----:B------:R-:W-:-:S04]  /*4d10*/  IMAD.MOV.U32 R13, RZ, RZ, R5 ;  /* 0x000000ffff0d7224 */ /* 0x000fc800078e0005 */
[----:B------:R-:W0:Y:S08]  /*4d20*/  LDC R23, c[0x0][0x144] ;  /* 0x00005100ff177b82 */ /* 0x000e300000000800 */
[----:B-1234-:R-:W1:Y:S08]  /*4d30*/  LDC R16, c[0x0][0x630] ;  /* 0x00018c00ff107b82 */ /* 0x01ee700000000800 */
[----:B------:R-:W2:Y:S01]  /*4d40*/  LDC.64 R18, c[0x0][0x620] ;  /* 0x00018800ff127b82 */ /* 0x000ea20000000a00 */
[----:B0-----:R-:W-:-:S04]  /*4d50*/  ISETP.NE.U32.AND P0, PT, R14, RZ, PT ;  /* 0x000000ff0e00720c */ /* 0x001fc80003f05070 */
[----:B------:R-:W-:Y:S02]  /*4d60*/  ISETP.NE.AND.EX P0, PT, R15, RZ, PT, P0 ;  /* 0x000000ff0f00720c */ /* 0x000fe40003f05300 */
[----:B------:R-:W-:-:S05]  /*4d70*/  I2FP.F32.U32 R6, R20 ;  /* 0x0000001400067245 */ /* 0x000fca0000201000 */
[----:B------:R-:W-:-:S04]  /*4d80*/  FMUL R6, R6, UR6 ;  /* 0x0000000606067c20 */ /* 0x000fc80008400000 */
[----:B------:R0:W3:Y:S02]  /*4d90*/  F2I.U32.TRUNC.NTZ R21, R6 ;  /* 0x0000000600157305 */ /* 0x0000e4000020f000 */
[----:B-1----:R-:W-:Y:S05]  /*4da0*/  @!P0 BRA `(.L_x_99) ;  /* 0x0000000000288947 */ /* 0x002fea0003800000 */
[----:B------:R-:W1:Y:S02]  /*4db0*/  LDC R7, c[0x0][0x634] ;  /* 0x00018d00ff077b82 */ /* 0x000e640000000800 */
[----:B-1----:R-:W-:-:S05]  /*4dc0*/  IADD3 R11, P0, R0, R7, RZ ;  /* 0x00000007000b7210 */ /* 0x002fca0007f1e0ff */
[----:B------:R-:W-:-:S04]  /*4dd0*/  IMAD.X R17, RZ, RZ, R5, P0 ;  /* 0x000000ffff117224 */ /* 0x000fc800000e0605 */
[----:B0-----:R-:W-:-:S04]  /*4de0*/  IMAD.WIDE.U32 R6, R17, R14, RZ ;  /* 0x0000000e11067225 */ /* 0x001fc800078e00ff */
[----:B-----5:R-:W-:-:S04]  /*4df0*/  IMAD.WIDE.U32 R8, P0, R11, R15, R6 ;  /* 0x0000000f0b087225 */ /* 0x020fc80007800006 */
[----:B------:R-:W-:-:S04]  /*4e00*/  IMAD.WIDE.U32 R6, R11, R14, RZ ;  /* 0x0000000e0b067225 */ /* 0x000fc800078e00ff */
[----:B------:R-:W-:Y:S01]  /*4e10*/  IMAD.X R13, RZ, RZ, RZ, P0 ;  /* 0x000000ffff0d7224 */ /* 0x000fe200000e06ff */
[----:B------:R-:W-:Y:S01]  /*4e20*/  IADD3 RZ, P0, R7, R8, RZ ;  /* 0x0000000807ff7210 */ /* 0x000fe20007f1e0ff */
[----:B------:R-:W-:-:S04]  /*4e30*/  IMAD.MOV.U32 R12, RZ, RZ, R9 ;  /* 0x000000ffff0c7224 */ /* 0x000fc800078e0009 */
[----:B------:R-:W-:-:S08]  /*4e40*/  IMAD.WIDE.U32.X R12, R17, R15, R12, P0 ;  /* 0x0000000f110c7225 */ /* 0x000fd000000e040c */
.L_x_99:
[-CC-:B------:R-:W-:Y:S01]  /*4e50*/  SHF.R.U64 R69, R12, R16.reuse, R13.reuse ;  /* 0x000000100c457219 */ /* 0x180fe2000000120d */
[----:B------:R-:W1:Y:S01]  /*4e60*/  LDC.64 R28, c[0x0][0x640] ;  /* 0x00019000ff1c7b82 */ /* 0x000e620000000a00 */
[----:B0-----:R-:W-:Y:S01]  /*4e70*/  SHF.R.U32.HI R6, RZ, R16, R13 ;  /* 0x00000010ff067219 */ /* 0x001fe2000001160d */
[----:B---3--:R-:W-:Y:S01]  /*4e80*/  IMAD.MOV R21, RZ, RZ, -R21 ;  /* 0x000000ffff157224 */ /* 0x008fe200078e0a15 */
[----:B------:R-:W-:Y:S01]  /*4e90*/  IADD3 R9, P0, RZ, -R69, RZ ;  /* 0x80000045ff097210 */ /* 0x000fe20007f1e0ff */
[----:B------:R-:W-:Y:S01]  /*4ea0*/  ULDC UR6, c[0x0][0x154] ;  /* 0x0000550000067ab9 */ /* 0x000fe20000000800 */
[----:B------:R-:W-:Y:S02]  /*4eb0*/  IMAD.MOV.U32 R11, RZ, RZ, 0x1 ;  /* 0x00000001ff0b7424 */ /* 0x000fe400078e00ff */
[----:B------:R-:W-:Y:S01]  /*4ec0*/  IMAD R21, R23, R21, R20 ;  /* 0x0000001517157224 */ /* 0x000fe200078e0214 */
[----:B------:R-:W0:Y:S01]  /*4ed0*/  LDC R12, c[0x0][0x618] ;  /* 0x00018600ff0c7b82 */ /* 0x000e220000000800 */
[----:B------:R-:W-:-:S02]  /*4ee0*/  IMAD.X R7, RZ, RZ, ~R6, P0 ;  /* 0x000000ffff077224 */ /* 0x000fc400000e0e06 */
[----:B------:R-:W-:Y:S02]  /*4ef0*/  IMAD.MOV.U32 R6, RZ, RZ, R0 ;  /* 0x000000ffff067224 */ /* 0x000fe400078e0000 */
[-C--:B--2--5:R-:W-:Y:S02]  /*4f00*/  IMAD R8, R7, R18.reuse, RZ ;  /* 0x0000001207087224 */ /* 0x0a4fe400078e02ff */
[----:B------:R-:W-:Y:S01]  /*4f10*/  IMAD.MOV.U32 R7, RZ, RZ, R5 ;  /* 0x000000ffff077224 */ /* 0x000fe200078e0005 */
[----:B------:R-:W2:Y:S01]  /*4f20*/  LDC R24, c[0x0][0x608] ;  /* 0x00018200ff187b82 */ /* 0x000ea20000000800 */
[----:B------:R-:W-:-:S04]  /*4f30*/  IMAD.WIDE.U32 R6, R9, R18, R6 ;  /* 0x0000001209067225 */ /* 0x000fc800078e0006 */
[----:B------:R-:W-:-:S03]  /*4f40*/  IMAD R9, R9, R19, R8 ;  /* 0x0000001309097224 */ /* 0x000fc600078e0208 */
[----:B------:R-:W3:Y:S01]  /*4f50*/  LDC R26, c[0x0][0x658] ;  /* 0x00019600ff1a7b82 */ /* 0x000ee20000000800 */
[----:B------:R-:W-:Y:S01]  /*4f60*/  I2FP.F32.U32 R8, R22 ;  /* 0x0000001600087245 */ /* 0x000fe20000201000 */
[----:B------:R-:W-:Y:S01]  /*4f70*/  IMAD.IADD R7, R7, 0x1, R9 ;  /* 0x0000000107077824 */ /* 0x000fe200078e0209 */
[----:B-1----:R-:W-:Y:S01]  /*4f80*/  ISETP.NE.U32.AND P0, PT, R28, RZ, PT ;  /* 0x000000ff1c00720c */ /* 0x002fe20003f05070 */
[----:B------:R-:W-:Y:S02]  /*4f90*/  IMAD.MOV.U32 R9, RZ, RZ, -0x1 ;  /* 0xffffffffff097424 */ /* 0x000fe400078e00ff */
[----:B------:R-:W-:Y:S02]  /*4fa0*/  FMUL R8, R8, UR6 ;  /* 0x0000000608087c20 */ /* 0x000fe40008400000 */
[----:B------:R-:W1:Y:S01]  /*4fb0*/  LDC R19, c[0x0][0x148] ;  /* 0x00005200ff137b82 */ /* 0x000e620000000800 */
[----:B0-----:R-:W-:Y:S01]  /*4fc0*/  SHF.R.U64 R16, R6, R12, R7 ;  /* 0x0000000c06107219 */ /* 0x001fe20000001207 */
[----:B------:R0:W4:Y:S01]  /*4fd0*/  F2I.U32.TRUNC.NTZ R17, R8 ;  /* 0x0000000800117305 */ /* 0x000122000020f000 */
[----:B------:R-:W-:-:S02]  /*4fe0*/  ISETP.NE.AND.EX P0, PT, R29, RZ, PT, P0 ;  /* 0x000000ff1d00720c */ /* 0x000fc40003f05300 */
[----:B------:R-:W-:-:S03]  /*4ff0*/  SHF.R.U32.HI R7, RZ, R12, R7 ;  /* 0x0000000cff077219 */ /* 0x000fc60000011607 */
[----:B------:R-:W0:Y:S01]  /*5000*/  LDC R20, c[0x0][0x600] ;  /* 0x00018000ff147b82 */ /* 0x000e220000000800 */
[-CC-:B--2---:R-:W-:Y:S02]  /*5010*/  SHF.R.U64 R14, R16, R24.reuse, R7.reuse ;  /* 0x00000018100e7219 */ /* 0x184fe40000001207 */
[----:B------:R-:W-:-:S05]  /*5020*/  SHF.R.U32.HI R7, RZ, R24, R7 ;  /* 0x00000018ff077219 */ /* 0x000fca0000011607 */
[----:B------:R-:W2:Y:S01]  /*5030*/  LDC R25, c[0x0][0x648] ;  /* 0x00019200ff197b82 */ /* 0x000ea20000000800 */
[-CC-:B---3--:R-:W-:Y:S02]  /*5040*/  SHF.R.U64 R18, R14, R26.reuse, R7.reuse ;  /* 0x0000001a0e127219 */ /* 0x188fe40000001207 */
[-C--:B------:R-:W-:Y:S02]  /*5050*/  SHF.L.U32 R9, R9, R26.reuse, RZ ;  /* 0x0000001a09097219 */ /* 0x080fe400000006ff */
[-C--:B------:R-:W-:Y:S01]  /*5060*/  SHF.R.U32.HI R7, RZ, R26.reuse, R7 ;  /* 0x0000001aff077219 */ /* 0x080fe20000011607 */
[----:B------:R-:W-:Y:S01]  /*5070*/  IMAD.MOV.U32 R6, RZ, RZ, R18 ;  /* 0x000000ffff067224 */ /* 0x000fe200078e0012 */
[----:B------:R-:W-:Y:S01]  /*5080*/  SHF.L.U32 R24, R11, R26, RZ ;  /* 0x0000001a0b187219 */ /* 0x000fe200000006ff */
[----:B------:R-:W3:Y:S01]  /*5090*/  LDC R27, c[0x0][0x638] ;  /* 0x00018e00ff1b7b82 */ /* 0x000ee20000000800 */
[----:B------:R-:W-:-:S07]  /*50a0*/  LOP3.LUT R23, RZ, R9, RZ, 0x33, !PT ;  /* 0x00000009ff177212 */ /* 0x000fce00078e33ff */
[----:B------:R-:W0:Y:S01]  /*50b0*/  LDC R30, c[0x0][0x610] ;  /* 0x00018400ff1e7b82 */ /* 0x000e220000000800 */
[----:B----4-:R-:W-:Y:S05]  /*50c0*/  @!P0 BRA `(.L_x_100) ;  /* 0x0000000000288947 */ /* 0x010fea0003800000 */
[----:B------:R-:W4:Y:S02]  /*50d0*/  LDC R11, c[0x0][0x64c] ;  /* 0x00019300ff0b7b82 */ /* 0x000f240000000800 */
[----:B----4-:R-:W-:-:S05]  /*50e0*/  IADD3 R11, P0, R18, R11, RZ ;  /* 0x0000000b120b7210 */ /* 0x010fca0007f1e0ff */
[----:B------:R-:W-:-:S04]  /*50f0*/  IMAD.X R15, RZ, RZ, R7, P0 ;  /* 0x000000ffff0f7224 */ /* 0x000fc800000e0607 */
[----:B------:R-:W-:-:S04]  /*5100*/  IMAD.WIDE.U32 R6, R15, R28, RZ ;  /* 0x0000001c0f067225 */ /* 0x000fc800078e00ff */
[----:B0-----:R-:W-:-:S04]  /*5110*/  IMAD.WIDE.U32 R8, P0, R11, R29, R6 ;  /* 0x0000001d0b087225 */ /* 0x001fc80007800006 */
[----:B------:R-:W-:-:S04]  /*5120*/  IMAD.WIDE.U32 R6, R11, R28, RZ ;  /* 0x0000001c0b067225 */ /* 0x000fc800078e00ff */
[----:B------:R-:W-:Y:S01]  /*5130*/  IMAD.X R13, RZ, RZ, RZ, P0 ;  /* 0x000000ffff0d7224 */ /* 0x000fe200000e06ff */
[----:B------:R-:W-:Y:S01]  /*5140*/  IADD3 RZ, P0, R7, R8, RZ ;  /* 0x0000000807ff7210 */ /* 0x000fe20007f1e0ff */
[----:B------:R-:W-:-:S04]  /*5150*/  IMAD.MOV.U32 R12, RZ, RZ, R9 ;  /* 0x000000ffff0c7224 */ /* 0x000fc800078e0009 */
[----:B------:R-:W-:-:S08]  /*5160*/  IMAD.WIDE.U32.X R6, R15, R29, R12, P0 ;  /* 0x0000001d0f067225 */ /* 0x000fd000000e040c */
.L_x_100:
[----:B--2---:R-:W-:Y:S01]  /*5170*/  SHF.R.U64 R6, R6, R25, R7 ;  /* 0x0000001906067219 */ /* 0x004fe20000001207 */
[----:B0-----:R-:W-:Y:S01]  /*5180*/  VIADD R11, R20, 0xffffffff ;  /* 0xffffffff140b7836 */ /* 0x001fe20000000000 */
[----:B------:R-:W-:Y:S01]  /*5190*/  LOP3.LUT R9, R14, R23, RZ, 0xc0, !PT ;  /* 0x000000170e097212 */ /* 0x000fe200078ec0ff */
[----:B------:R-:W-:Y:S02]  /*51a0*/  IMAD.MOV R17, RZ, RZ, -R17 ;  /* 0x000000ffff117224 */ /* 0x000fe400078e0a11 */
[----:B------:R-:W-:Y:S02]  /*51b0*/  IMAD.MOV R7, RZ, RZ, -R6 ;  /* 0x000000ffff077224 */ /* 0x000fe400078e0a06 */
[----:B------:R-:W-:Y:S01]  /*51c0*/  IMAD R24, R24, R6, R9 ;  /* 0x0000000618187224 */ /* 0x000fe200078e0209 */
[----:B------:R-:W-:Y:S01]  /*51d0*/  LOP3.LUT R9, R16, R11, RZ, 0xc0, !PT ;  /* 0x0000000b10097212 */ /* 0x000fe200078ec0ff */
[----:B-1----:R-:W-:Y:S02]  /*51e0*/  @P4 IMAD R21, R19, R17, R22 ;  /* 0x0000001113154224 */ /* 0x002fe400078e0216 */
[----:B---3--:R-:W-:-:S02]  /*51f0*/  IMAD R6, R7, R27, R18 ;  /* 0x0000001b07067224 */ /* 0x008fc400078e0212 */
[----:B------:R-:W-:Y:S02]  /*5200*/  IMAD R24, R24, R30, R21 ;  /* 0x0000001e18187224 */ /* 0x000fe400078e0215 */
[----:B------:R-:W-:Y:S02]  /*5210*/  IMAD R9, R6, R20, R9 ;  /* 0x0000001406097224 */ /* 0x000fe400078e0209 */
[----:B------:R-:W-:-:S03]  /*5220*/  IMAD.MOV.U32 R7, RZ, RZ, 0x1 ;  /* 0x00000001ff077424 */ /* 0x000fc600078e00ff */
[----:B------:R-:W-:Y:S02]  /*5230*/  SEL R12, R9, R24, !P4 ;  /* 0x00000018090c7207 */ /* 0x000fe40006000000 */
[----:B------:R-:W-:-:S07]  /*5240*/  SEL R24, R24, R9, !P4 ;  /* 0x0000000918187207 */ /* 0x000fce0006000000 */
.L_x_98:
[----:B------:R-:W-:Y:S01]  /*5250*/  LOP3.LUT P0, RZ, R7, 0xff, RZ, 0xc0, !PT ;  /* 0x000000ff07ff7812 */ /* 0x000fe2000780c0ff */
[----:B-1234-:R-:W-:-:S12]  /*5260*/  IMAD.MOV.U32 R16, RZ, RZ, R24 ;  /* 0x000000ffff107224 */ /* 0x01efd800078e0018 */
[----:B------:R-:W-:Y:S05]  /*5270*/  @P0 BRA `(.L_x_101) ;  /* 0xffffffbc00400947 */ /* 0x000fea000383ffff */
[----:B------:R-:W-:Y:S05]  /*5280*/  EXIT ;  /* 0x000000000000794d */ /* 0x000fea0003800000 */
.L_x_3:
[----:B0-----:R-:W-:Y:S01]  /*5290*/  ULDC.64 UR4, c[0x0][0x650] ;  /* 0x0001940000047ab9 */ /* 0x001fe20000000a00 */
        /* <DEDUP_REMOVED lines=25> */
.L_x_103:
[-CC-:B------:R-:W-:Y:S01]  /*5430*/  SHF.R.U64 R16, R14, R18.reuse, R15.reuse ;  /* 0x000000120e107219 */ /* 0x180fe2000000120f */
[----:B------:R-:W0:Y:S01]  /*5440*/  LDC R22, c[0x0][0x618] ;  /* 0x00018600ff167b82 */ /* 0x000e220000000800 */
[----:B------:R-:W-:Y:S01]  /*5450*/  SHF.R.U32.HI R7, RZ, R18, R15 ;  /* 0x00000012ff077219 */ /* 0x000fe2000001160f */
[----:B------:R-:W-:Y:S01]  /*5460*/  ULDC UR4, c[0x0][0x150] ;  /* 0x0000540000047ab9 */ /* 0x000fe20000000800 */
[----:B------:R-:W-:Y:S01]  /*5470*/  IADD3 R9, P0, RZ, -R16, RZ ;  /* 0x80000010ff097210 */ /* 0x000fe20007f1e0ff */
[----:B------:R-:W-:Y:S01]  /*5480*/  IMAD.MOV.U32 R10, RZ, RZ, R0 ;  /* 0x000000ffff0a7224 */ /* 0x000fe200078e0000 */
[----:B------:R-:W-:Y:S01]  /*5490*/  I2FP.F32.U32 R12, R6 ;  /* 0x00000006000c7245 */ /* 0x000fe20000201000 */
[----:B------:R-:W-:Y:S02]  /*54a0*/  IMAD.MOV.U32 R11, RZ, RZ, R5 ;  /* 0x000000ffff0b7224 */ /* 0x000fe400078e0005 */
[----:B------:R-:W1:Y:S01]  /*54b0*/  LDC.64 R24, c[0x0][0x640] ;  /* 0x00019000ff187b82 */ /* 0x000e620000000a00 */
[----:B------:R-:W-:-:S02]  /*54c0*/  IMAD.X R7, RZ, RZ, ~R7, P0 ;  /* 0x000000ffff077224 */ /* 0x000fc400000e0e07 */
[----:B------:R-:W-:Y:S01]  /*54d0*/  FMUL R13, R12, UR4 ;  /* 0x000000040c0d7c20 */ /* 0x000fe20008400000 */
[----:B------:R-:W-:Y:S01]  /*54e0*/  IMAD.WIDE.U32 R10, R9, R20, R10 ;  /* 0x00000014090a7225 */ /* 0x000fe200078e000a */
[----:B------:R-:W-:-:S03]  /*54f0*/  ULDC UR4, c[0x0][0x154] ;  /* 0x0000550000047ab9 */ /* 0x000fc60000000800 */
[----:B------:R-:W-:Y:S01]  /*5500*/  IMAD R12, R7, R20, RZ ;  /* 0x00000014070c7224 */ /* 0x000fe200078e02ff */
[----:B------:R-:W2:Y:S01]  /*5510*/  LDC R15, c[0x0][0x144] ;  /* 0x00005100ff0f7b82 */ /* 0x000ea20000000800 */
[----:B------:R-:W3:Y:S02]  /*5520*/  F2I.U32.TRUNC.NTZ R13, R13 ;  /* 0x0000000d000d7305 */ /* 0x000ee4000020f000 */
[----:B------:R-:W-:Y:S02]  /*5530*/  IMAD R7, R9, R21, R12 ;  /* 0x0000001509077224 */ /* 0x000fe400078e020c */
[----:B------:R-:W-:Y:S02]  /*5540*/  IMAD.MOV.U32 R12, RZ, RZ, 0x1 ;  /* 0x00000001ff0c7424 */ /* 0x000fe400078e00ff */
[----:B------:R-:W-:Y:S01]  /*5550*/  IMAD.IADD R7, R11, 0x1, R7 ;  /* 0x000000010b077824 */ /* 0x000fe200078e0207 */
[----:B------:R-:W4:Y:S04]  /*5560*/  LDC R18, c[0x0][0x608] ;  /* 0x00018200ff127b82 */ /* 0x000f280000000800 */
[----:B0-----:R-:W-:-:S02]  /*5570*/  SHF.R.U64 R14, R10, R22, R7 ;  /* 0x000000160a0e7219 */ /* 0x001fc40000001207 */
[----:B------:R-:W-:Y:S02]  /*5580*/  I2FP.F32.U32 R10, R8 ;  /* 0x00000008000a7245 */ /* 0x000fe40000201000 */
[----:B------:R-:W0:Y:S01]  /*5590*/  LDC R23, c[0x0][0x658] ;  /* 0x00019600ff177b82 */ /* 0x000e220000000800 */
[----:B-1----:R-:W-:Y:S01]  /*55a0*/  ISETP.NE.U32.AND P0, PT, R24, RZ, PT ;  /* 0x000000ff1800720c */ /* 0x002fe20003f05070 */
[----:B---3--:R-:W-:Y:S01]  /*55b0*/  IMAD.MOV R9, RZ, RZ, -R13 ;  /* 0x000000ffff097224 */ /* 0x008fe200078e0a0d */
[----:B------:R-:W-:Y:S01]  /*55c0*/  SHF.R.U32.HI R7, RZ, R22, R7 ;  /* 0x00000016ff077219 */ /* 0x000fe20000011607 */
[----:B------:R-:W-:Y:S01]  /*55d0*/  FMUL R10, R10, UR4 ;  /* 0x000000040a0a7c20 */ /* 0x000fe20008400000 */
[----:B------:R-:W-:-:S03]  /*55e0*/  ISETP.NE.AND.EX P0, PT, R25, RZ, PT, P0 ;  /* 0x000000ff1900720c */ /* 0x000fc60003f05300 */
[----:B------:R-:W1:Y:S01]  /*55f0*/  LDC R21, c[0x0][0x148] ;  /* 0x00005200ff157b82 */ /* 0x000e620000000800 */
[----:B--2---:R-:W-:Y:S01]  /*5600*/  IMAD R22, R15, R9, R6 ;  /* 0x000000090f167224 */ /* 0x004fe200078e0206 */
[----:B------:R2:W3:Y:S06]  /*5610*/  F2I.U32.TRUNC.NTZ R19, R10 ;  /* 0x0000000a00137305 */ /* 0x0004ec000020f000 */
[----:B------:R-:W1:Y:S01]  /*5620*/  LDC R20, c[0x0][0x600] ;  /* 0x00018000ff147b82 */ /* 0x000e620000000800 */
[-CC-:B----4-:R-:W-:Y:S02]  /*5630*/  SHF.R.U64 R17, R14, R18.reuse, R7.reuse ;  /* 0x000000120e117219 */ /* 0x190fe40000001207 */
[----:B------:R-:W-:Y:S01]  /*5640*/  SHF.R.U32.HI R6, RZ, R18, R7 ;  /* 0x00000012ff067219 */ /* 0x000fe20000011607 */
[----:B------:R-:W-:-:S04]  /*5650*/  IMAD.MOV.U32 R18, RZ, RZ, -0x1 ;  /* 0xffffffffff127424 */ /* 0x000fc800078e00ff */
[----:B------:R-:W4:Y:S01]  /*5660*/  LDC R26, c[0x0][0x648] ;  /* 0x00019200ff1a7b82 */ /* 0x000f220000000800 */
[-C--:B0-----:R-:W-:Y:S02]  /*5670*/  SHF.L.U32 R9, R18, R23.reuse, RZ ;  /* 0x0000001712097219 */ /* 0x081fe400000006ff */
[-CC-:B------:R-:W-:Y:S02]  /*5680*/  SHF.R.U64 R18, R17, R23.reuse, R6.reuse ;  /* 0x0000001711127219 */ /* 0x180fe40000001206 */
[-C--:B------:R-:W-:Y:S02]  /*5690*/  SHF.R.U32.HI R7, RZ, R23.reuse, R6 ;  /* 0x00000017ff077219 */ /* 0x080fe40000011606 */
[----:B------:R-:W-:Y:S01]  /*56a0*/  SHF.L.U32 R23, R12, R23, RZ ;  /* 0x000000170c177219 */ /* 0x000fe200000006ff */
[----:B------:R-:W0:Y:S01]  /*56b0*/  LDC R27, c[0x0][0x638] ;  /* 0x00018e00ff1b7b82 */ /* 0x000e220000000800 */
[----:B------:R-:W-:Y:S01]  /*56c0*/  LOP3.LUT R28, RZ, R9, RZ, 0x33, !PT ;  /* 0x00000009ff1c7212 */ /* 0x000fe200078e33ff */
[----:B------:R-:W-:-:S06]  /*56d0*/  IMAD.MOV.U32 R6, RZ, RZ, R18 ;  /* 0x000000ffff067224 */ /* 0x000fcc00078e0012 */
[----:B------:R-:W0:Y:S01]  /*56e0*/  LDC R29, c[0x0][0x610] ;  /* 0x00018400ff1d7b82 */ /* 0x000e220000000800 */
[----:B--23--:R-:W-:Y:S05]  /*56f0*/  @!P0 BRA `(.L_x_104) ;  /* 0x0000000000288947 */ /* 0x00cfea0003800000 */
[----:B------:R-:W2:Y:S02]  /*5700*/  LDC R9, c[0x0][0x64c] ;  /* 0x00019300ff097b82 */ /* 0x000ea40000000800 */
[----:B--2---:R-:W-:-:S05]  /*5710*/  IADD3 R9, P0, R18, R9, RZ ;  /* 0x0000000912097210 */ /* 0x004fca0007f1e0ff */
        /* <DEDUP_REMOVED lines=8> */
.L_x_104:
[----:B----4-:R-:W-:Y:S01]  /*57a0*/  SHF.R.U64 R7, R6, R26, R7 ;  /* 0x0000001a06077219 */ /* 0x010fe20000001207 */
[----:B-1----:R-:W-:Y:S01]  /*57b0*/  VIADD R11, R20, 0xffffffff ;  /* 0xffffffff140b7836 */ /* 0x002fe20000000000 */
[----:B------:R-:W-:Y:S01]  /*57c0*/  LOP3.LUT R6, R17, R28, RZ, 0xc0, !PT ;  /* 0x0000001c11067212 */ /* 0x000fe200078ec0ff */
[----:B------:R-:W-:Y:S02]  /*57d0*/  IMAD.MOV R19, RZ, RZ, -R19 ;  /* 0x000000ffff137224 */ /* 0x000fe400078e0a13 */
[----:B------:R-:W-:Y:S01]  /*57e0*/  IMAD.MOV R9, RZ, RZ, -R7 ;  /* 0x000000ffff097224 */ /* 0x000fe200078e0a07 */
[----:B------:R-:W-:Y:S01]  /*57f0*/  LOP3.LUT R11, R14, R11, RZ, 0xc0, !PT ;  /* 0x0000000b0e0b7212 */ /* 0x000fe200078ec0ff */
[----:B------:R-:W-:Y:S02]  /*5800*/  @P4 IMAD R22, R21, R19, R8 ;  /* 0x0000001315164224 */ /* 0x000fe400078e0208 */
[----:B------:R-:W-:Y:S02]  /*5810*/  IMAD R7, R23, R7, R6 ;  /* 0x0000000717077224 */ /* 0x000fe400078e0206 */
[----:B0-----:R-:W-:-:S02]  /*5820*/  IMAD R6, R9, R27, R18 ;  /* 0x0000001b09067224 */ /* 0x001fc400078e0212 */
[----:B------:R-:W-:Y:S02]  /*5830*/  IMAD R14, R7, R29, R22 ;  /* 0x0000001d070e7224 */ /* 0x000fe400078e0216 */
[----:B------:R-:W-:Y:S02]  /*5840*/  IMAD R7, R6, R20, R11 ;  /* 0x0000001406077224 */ /* 0x000fe400078e020b */
[----:B------:R-:W-:Y:S02]  /*5850*/  IMAD.MOV.U32 R10, RZ, RZ, 0x1 ;  /* 0x00000001ff0a7424 */ /* 0x000fe400078e00ff */
[----:B------:R-:W-:Y:S01]  /*5860*/  IMAD.MOV.U32 R9, RZ, RZ, R16 ;  /* 0x000000ffff097224 */ /* 0x000fe200078e0010 */
[----:B------:R-:W-:Y:S02]  /*5870*/  SEL R17, R7, R14, !P4 ;  /* 0x0000000e07117207 */ /* 0x000fe40006000000 */
[----:B------:R-:W-:-:S07]  /*5880*/  SEL R14, R14, R7, !P4 ;  /* 0x000000070e0e7207 */ /* 0x000fce0006000000 */
.L_x_102:
[----:B------:R-:W-:-:S08]  /*5890*/  NOP ;  /* 0x0000000000007918 */ /* 0x000fd00000000000 */
[----:B------:R-:W0:-:S00]  /*58a0*/  USETMAXREG.DEALLOC.CTAPOOL 0x28 ;  /* 0x00000028000079c8 */ /* 0x000e0000080e0500 */
[----:B0-----:R-:W-:-:S13]  /*58b0*/  ISETP.NE.AND P0, PT, R3, RZ, PT ;  /* 0x000000ff0300720c */ /* 0x001fda0003f05270 */
[----:B------:R-:W-:Y:S05]  /*58c0*/  @P0 EXIT ;  /* 0x000000000000094d */ /* 0x000fea0003800000 */
[----:B------:R-:W-:Y:S01]  /*58d0*/  LOP3.LUT P0, RZ, R10, 0xff, RZ, 0xc0, !PT ;  /* 0x000000ff0aff7812 */ /* 0x000fe2000780c0ff */
[----:B------:R-:W-:Y:S02]  /*58e0*/  IMAD.MOV.U32 R10, RZ, RZ, 0x1 ;  /* 0x00000001ff0a7424 */ /* 0x000fe400078e00ff */
[----:B------:R-:W-:-:S10]  /*58f0*/  IMAD.MOV.U32 R13, RZ, RZ, RZ ;  /* 0x000000ffff0d7224 */ /* 0x000fd400078e00ff */
[----:B------:R-:W-:Y:S05]  /*5900*/  @!P0 BRA `(.L_x_105) ;  /* 0x0000000c00388947 */ /* 0x000fea0003800000 */
[----:B------:R-:W0:Y:S01]  /*5910*/  LDC R3, c[0x0][0x28c] ;  /* 0x0000a300ff037b82 */ /* 0x000e220000000800 */
[----:B------:R-:W-:Y:S01]  /*5920*/  ULDC UR5, c[0x0][0x600] ;  /* 0x0001800000057ab9 */ /* 0x000fe20000000800 */
[----:B------:R-:W-:Y:S01]  /*5930*/  ULDC UR4, c[0x0][0xc] ;  /* 0x0000030000047ab9 */ /* 0x000fe20000000800 */
[----:B------:R-:W-:Y:S01]  /*5940*/  UIADD3 UR16, UR5, -0x1, URZ ;  /* 0xffffffff05107890 */ /* 0x000fe2000fffe03f */
[C---:B------:R-:W-:Y:S01]  /*5950*/  LOP3.LUT P2, RZ, R2.reuse, 0x7f, RZ, 0xc0, !PT ;  /* 0x0000007f02ff7812 */ /* 0x040fe2000784c0ff */
[----:B------:R-:W-:Y:S01]  /*5960*/  ULDC UR6, c[0x0][0x658] ;  /* 0x0001960000067ab9 */ /* 0x000fe20000000800 */
[----:B------:R-:W-:Y:S01]  /*5970*/  ULDC UR5, c[0x0][0x10] ;  /* 0x0000040000057ab9 */ /* 0x000fe20000000800 */
[----:B------:R-:W-:Y:S01]  /*5980*/  UMOV UR7, 0xffffffff ;  /* 0xffffffff00077882 */ /* 0x000fe20000000000 */
[----:B------:R-:W-:Y:S01]  /*5990*/  UMOV UR8, 0x1 ;  /* 0x0000000100087882 */ /* 0x000fe20000000000 */
[----:B------:R-:W-:Y:S01]  /*59a0*/  UIMAD.WIDE.U32 UR4, UR4, UR5, URZ ;  /* 0x00000005040472a5 */ /* 0x000fe2000f8e003f */
[----:B------:R-:W-:Y:S01]  /*59b0*/  LOP3.LUT P0, RZ, R2, 0x1f, RZ, 0xc0, !PT ;  /* 0x0000001f02ff7812 */ /* 0x000fe2000780c0ff */
[----:B------:R-:W-:Y:S01]  /*59c0*/  USHF.L.U32 UR7, UR7, UR6, URZ ;  /* 0x0000000607077299 */ /* 0x000fe2000800063f */
[----:B------:R-:W-:Y:S01]  /*59d0*/  BSSY B0, `(.L_x_105) ;  /* 0x00000c1000007945 */ /* 0x000fe20003800000 */
[----:B------:R-:W-:Y:S01]  /*59e0*/  USHF.L.U32 UR18, UR8, UR6, URZ ;  /* 0x0000000608127299 */ /* 0x000fe2000800063f */
[----:B------:R-:W-:Y:S01]  /*59f0*/  IMAD.MOV.U32 R15, RZ, RZ, 0x1 ;  /* 0x00000001ff0f7424 */ /* 0x000fe200078e00ff */
[----:B------:R-:W-:Y:S01]  /*5a00*/  LOP3.LUT R16, R4, 0x2, RZ, 0xfc, !PT ;  /* 0x0000000204107812 */ /* 0x000fe200078efcff */
[----:B------:R-:W-:Y:S01]  /*5a10*/  ULDC UR6, c[0x0][0x14] ;  /* 0x0000050000067ab9 */ /* 0x000fe20000000800 */
[----:B------:R-:W-:Y:S01]  /*5a20*/  PLOP3.LUT P0, PT, P0, P2, PT, 0x8a, 0x0 ;  /* 0x000000000000781c */ /* 0x000fe20000705172 */
[----:B------:R-:W-:Y:S01]  /*5a30*/  UIMAD.WIDE.U32 UR20, UR4, UR6, URZ ;  /* 0x00000006041472a5 */ /* 0x000fe2000f8e003f */
[----:B------:R-:W-:Y:S01]  /*5a40*/  IMAD.MOV.U32 R10, RZ, RZ, 0x1 ;  /* 0x00000001ff0a7424 */ /* 0x000fe200078e00ff */
[----:B------:R-:W-:Y:S01]  /*5a50*/  UIMAD UR13, UR5, UR6, URZ ;  /* 0x00000006050d72a4 */ /* 0x000fe2000f8e023f */
[----:B------:R-:W-:Y:S01]  /*5a60*/  IMAD.MOV.U32 R13, RZ, RZ, RZ ;  /* 0x000000ffff0d7224 */ /* 0x000fe200078e00ff */
[----:B------:R-:W-:Y:S01]  /*5a70*/  ULOP3.LUT UR17, URZ, UR7, URZ, 0x33, !UPT ;  /* 0x000000073f117292 */ /* 0x000fe2000f8e333f */
[----:B0-----:R-:W-:Y:S01]  /*5a80*/  VIADD R3, R3, 0x3f ;  /* 0x0000003f03037836 */ /* 0x001fe20000000000 */
[----:B------:R-:W-:Y:S01]  /*5a90*/  UIADD3 UR13, UR21, UR13, URZ ;  /* 0x0000000d150d7290 */ /* 0x000fe2000fffe03f */
[----:B------:R-:W-:-:S03]  /*5aa0*/  ULDC.64 UR22, c[0x0][0x198] ;  /* 0x0000660000167ab9 */ /* 0x000fc60000000a00 */
[----:B------:R-:W-:-:S04]  /*5ab0*/  SHF.R.S32.HI R6, RZ, 0x1f, R3 ;  /* 0x0000001fff067819 */ /* 0x000fc80000011403 */
[----:B------:R-:W-:-:S04]  /*5ac0*/  LEA.HI R6, R6, R3, RZ, 0x6 ;  /* 0x0000000306067211 */ /* 0x000fc800078f30ff */
[----:B------:R-:W-:-:S05]  /*5ad0*/  SHF.R.S32.HI R12, RZ, 0x6, R6 ;  /* 0x00000006ff0c7819 */ /* 0x000fca0000011406 */
[----:B------:R-:W-:-:S07]  /*5ae0*/  VIADD R11, R12, 0x1 ;  /* 0x000000010c0b7836 */ /* 0x000fce0000000000 */
.L_x_117:
[----:B------:R-:W-:-:S03]  /*5af0*/  UMOV UR4, 0xffffffff ;  /* 0xffffffff00047882 */ /* 0x000fc60000000000 */
[----:B------:R-:W-:Y:S05]  /*5b00*/  BRA.DIV UR4, `(.L_x_106) ;  /* 0x0000000e04f07947 */ /* 0x000fea000b800000 */
[----:B------:R-:W-:-:S13]  /*5b10*/  ELECT P1, URZ, PT ;  /* 0x00000000003f782f */ /* 0x000fda0003820000 */
.L_x_130:
[----:B------:R-:W0:Y:S01]  /*5b20*/  LDC R2, c[0x0][0x28c] ;  /* 0x0000a300ff027b82 */ /* 0x000e220000000800 */
[----:B------:R-:W-:Y:S01]  /*5b30*/  BSSY B1, `(.L_x_107) ;  /* 0x0000037000017945 */ /* 0x000fe20003800000 */
[----:B0-----:R-:W-:-:S13]  /*5b40*/  ISETP.LT.OR P1, PT, R2, 0x1, !P1 ;  /* 0x000000010200780c */ /* 0x001fda0004f21670 */
[----:B------:R-:W-:Y:S05]  /*5b50*/  @P1 BRA `(.L_x_108) ;  /* 0x0000000000d01947 */ /* 0x000fea0003800000 */
[----:B------:R-:W-:Y:S02]  /*5b60*/  IMAD.SHL.U32 R17, R17, 0x40, RZ ;  /* 0x0000004011117824 */ /* 0x000fe400078e00ff */
[----:B------:R-:W-:Y:S02]  /*5b70*/  IMAD.SHL.U32 R14, R14, 0x80, RZ ;  /* 0x000000800e0e7824 */ /* 0x000fe400078e00ff */
[----:B------:R-:W-:Y:S02]  /*5b80*/  IMAD.MOV.U32 R20, RZ, RZ, RZ ;  /* 0x000000ffff147224 */ /* 0x000fe400078e00ff */
[----:B------:R-:W-:Y:S02]  /*5b90*/  IMAD.MOV.U32 R2, RZ, RZ, R11 ;  /* 0x000000ffff027224 */ /* 0x000fe400078e000b */
[----:B------:R-:W-:Y:S02]  /*5ba0*/  IMAD.MOV.U32 R3, RZ, RZ, R10 ;  /* 0x000000ffff037224 */ /* 0x000fe400078e000a */
[----:B------:R-:W-:-:S07]  /*5bb0*/  IMAD.MOV.U32 R6, RZ, RZ, R13 ;  /* 0x000000ffff067224 */ /* 0x000fce00078e000d */
.L_x_112:
[----:B------:R-:W0:Y:S01]  /*5bc0*/  S2R R8, SR_CgaCtaId ;  /* 0x0000000000087919 */ /* 0x000e220000008800 */
[----:B------:R-:W-:-:S04]  /*5bd0*/  MOV R7, 0x400 ;  /* 0x0000040000077802 */ /* 0x000fc80000000f00 */
[----:B0-----:R-:W-:Y:S02]  /*5be0*/  LEA R19, R8, R7, 0x18 ;  /* 0x0000000708137211 */ /* 0x001fe400078ec0ff */
[----:B------:R-:W-:Y:S01]  /*5bf0*/  SHF.L.U32 R7, R3, 0x1f, RZ ;  /* 0x0000001f03077819 */ /* 0x000fe200000006ff */
[----:B------:R-:W0:Y:S02]  /*5c00*/  @!P2 LDC R8, c[0x0][0x500] ;  /* 0x00014000ff08ab82 */ /* 0x000e240000000800 */
[----:B------:R-:W-:-:S04]  /*5c10*/  IMAD R18, R6, 0x8, R19 ;  /* 0x0000000806127824 */ /* 0x000fc800078e0213 */
[----:B------:R-:W1:Y:S02]  /*5c20*/  SYNCS.PHASECHK.TRANS64.TRYWAIT P1, [R18+URZ+0x30], R7 ;  /* 0x00003007120075a7 */ /* 0x000e64000802017f */
[----:B-1----:R-:W-:Y:S05]  /*5c30*/  @!P1 BRA `(.L_x_109) ;  /* 0x0000000c00c49947 */ /* 0x002fea0003800000 */
.L_x_131:
[----:B-1----:R-:W-:Y:S01]  /*5c40*/  PRMT R7, R16, 0x9910, RZ ;  /* 0x0000991010077816 */ /* 0x002fe200000000ff */
[----:B0-----:R0:W-:Y:S03]  /*5c50*/  @!P2 SYNCS.ARRIVE.TRANS64 RZ, [R18+URZ], R8 ;  /* 0x0000000812ffa9a7 */ /* 0x0011e6000800003f */
[----:B------:R-:W-:-:S13]  /*5c60*/  ISETP.NE.AND P1, PT, R7, 0x2, PT ;  /* 0x000000020700780c */ /* 0x000fda0003f25270 */
[----:B0-----:R-:W-:Y:S05]  /*5c70*/  @P1 BRA `(.L_x_110) ;  /* 0x0000000000041947 */ /* 0x001fea0003800000 */
[----:B------:R-:W-:Y:S01]  /*5c80*/  BPT.TRAP 0x1 ;  /* 0x000000040000795c */ /* 0x000fe20000300000 */
.L_x_110:
[----:B------:R-:W-:Y:S05]  /*5c90*/  @P0 BRA `(.L_x_111) ;  /* 0x0000000000040947 */ /* 0x000fea0003800000 */
[----:B------:R-:W-:Y:S01]  /*5ca0*/  BPT.TRAP 0x1 ;  /* 0x000000040000795c */ /* 0x000fe20000300000 */
.L_x_111:
[--C-:B------:R-:W-:Y:S01]  /*5cb0*/  IMAD R7, R6, 0x2000, R19.reuse ;  /* 0x0000200006077824 */ /* 0x100fe200078e0213 */
[----:B------:R-:W-:Y:S01]  /*5cc0*/  R2UR UR9, R18 ;  /* 0x00000000120972ca */ /* 0x000fe200000e0000 */
[----:B------:R-:W-:Y:S01]  /*5cd0*/  IMAD R19, R6, 0x1000, R19 ;  /* 0x0000100006137824 */ /* 0x000fe200078e0213 */
[----:B------:R-:W-:Y:S01]  /*5ce0*/  UIADD3 UR4, UP0, UR22, 0xf0, URZ ;  /* 0x000000f016047890 */ /* 0x000fe2000ff1e03f */
[----:B------:R-:W-:Y:S01]  /*5cf0*/  VIADD R2, R2, 0xffffffff ;  /* 0xffffffff02027836 */ /* 0x000fe20000000000 */
[----:B------:R-:W-:Y:S01]  /*5d00*/  R2UR UR5, R7 ;  /* 0x00000000070572ca */ /* 0x000fe200000e0000 */
[----:B------:R-:W-:Y:S01]  /*5d10*/  UIADD3 UR24, UP1, UR22, 0x1f0, URZ ;  /* 0x000001f016187890 */ /* 0x000fe2000ff3e03f */
[----:B------:R-:W-:Y:S01]  /*5d20*/  R2UR UR8, R19 ;  /* 0x00000000130872ca */ /* 0x000fe200000e0000 */
[----:B------:R-:W-:Y:S01]  /*5d30*/  VIADD R6, R6, 0x1 ;  /* 0x0000000106067836 */ /* 0x000fe20000000000 */
[----:B------:R-:W-:Y:S01]  /*5d40*/  R2UR UR11, R14 ;  /* 0x000000000e0b72ca */ /* 0x000fe200000e0000 */
[----:B------:R-:W-:Y:S01]  /*5d50*/  UIADD3.X UR25, URZ, UR23, URZ, UP1, !UPT ;  /* 0x000000173f197290 */ /* 0x000fe20008ffe43f */
[C---:B------:R-:W-:Y:S01]  /*5d60*/  R2UR UR10, R20.reuse ;  /* 0x00000000140a72ca */ /* 0x040fe200000e0000 */
[----:B------:R-:W-:Y:S01]  /*5d70*/  UMOV UR6, 0x0 ;  /* 0x0000000000067882 */ /* 0x000fe20000000000 */
[----:B------:R-:W-:Y:S01]  /*5d80*/  R2UR UR12, R9 ;  /* 0x00000000090c72ca */ /* 0x000fe200000e0000 */
[----:B------:R-:W-:Y:S01]  /*5d90*/  UMOV UR7, 0x10000000 ;  /* 0x1000000000077882 */ /* 0x000fe20000000000 */
[----:B------:R-:W-:Y:S01]  /*5da0*/  R2UR UR19, R17 ;  /* 0x00000000111372ca */ /* 0x000fe200000e0000 */
[----:B------:R-:W-:Y:S01]  /*5db0*/  VIADD R20, R20, 0x40 ;  /* 0x0000004014147836 */ /* 0x000fe20000000000 */
[----:B------:R-:W-:Y:S01]  /*5dc0*/  ISETP.GT.AND P3, PT, R2, 0x1, PT ;  /* 0x000000010200780c */ /* 0x000fe20003f64270 */
[----:B------:R-:W-:Y:S01]  /*5dd0*/  UIADD3 UR14, UR5, 0x180, URZ ;  /* 0x00000180050e7890 */ /* 0x000fe2000fffe03f */
[----:B------:R-:W-:Y:S01]  /*5de0*/  ISETP.NE.AND P1, PT, R6, 0x6, PT ;  /* 0x000000060600780c */ /* 0x000fe20003f25270 */
[----:B------:R-:W-:-:S02]  /*5df0*/  UIADD3.X UR5, URZ, UR23, URZ, UP0, !UPT ;  /* 0x000000173f057290 */ /* 0x000fc400087fe43f */
[----:B------:R-:W-:Y:S01]  /*5e00*/  UIADD3 UR15, UR8, 0xc180, URZ ;  /* 0x0000c180080f7890 */ /* 0x000fe2000fffe03f */
[----:B------:R-:W-:Y:S02]  /*5e10*/  SEL R8, RZ, 0x1, P1 ;  /* 0x00000001ff087807 */ /* 0x000fe40000800000 */
[----:B------:R-:W-:Y:S01]  /*5e20*/  UMOV UR8, UR14 ;  /* 0x0000000e00087c82 */ /* 0x000fe20008000000 */
[----:B------:R-:W-:Y:S02]  /*5e30*/  SEL R6, R6, RZ, P1 ;  /* 0x000000ff06067207 */ /* 0x000fe40000800000 */
[----:B------:R-:W-:Y:S01]  /*5e40*/  LOP3.LUT R3, R3, R8, RZ, 0x3c, !PT ;  /* 0x0000000803037212 */ /* 0x000fe200078e3cff */
[----:B------:R0:W-:Y:S02]  /*5e50*/  UTMALDG.3D [UR8], [UR4], desc[UR6] ;  /* 0x00000608040075b4 */ /* 0x0001e40008011000 */
[----:B0-----:R-:W-:Y:S01]  /*5e60*/  UMOV UR8, UR15 ;  /* 0x0000000f00087c82 */ /* 0x001fe20008000000 */
[----:B------:R-:W-:-:S02]  /*5e70*/  UMOV UR11, UR19 ;  /* 0x00000013000b7c82 */ /* 0x000fc40008000000 */
[----:B------:R0:W-:Y:S02]  /*5e80*/  UTMALDG.3D [UR8], [UR24], desc[UR6] ;  /* 0x00000608180075b4 */ /* 0x0001e40008011000 */
[----:B0-----:R-:W-:Y:S05]  /*5e90*/  @P3 BRA `(.L_x_112) ;  /* 0xfffffffc00483947 */ /* 0x001fea000383ffff */
.L_x_108:
[----:B------:R-:W-:Y:S05]  /*5ea0*/  BSYNC B1 ;  /* 0x0000000000017941 */ /* 0x000fea0003800000 */
.L_x_107:
[----:B------:R-:W-:Y:S01]  /*5eb0*/  LOP3.LUT P3, RZ, R15, 0xff, RZ, 0xc0, !PT ;  /* 0x000000ff0fff7812 */ /* 0x000fe2000786c0ff */
[----:B------:R-:W-:Y:S01]  /*5ec0*/  IMAD.IADD R6, R12, 0x1, R13 ;  /* 0x000000010c067824 */ /* 0x000fe200078e020d */
[----:B------:R-:W-:Y:S01]  /*5ed0*/  IADD3 R0, P5, R0, UR20, RZ ;  /* 0x0000001400007c10 */ /* 0x000fe2000ffbe0ff */
[----:B------:R-:W-:Y:S01]  /*5ee0*/  ULDC.64 UR4, c[0x0][0x650] ;  /* 0x0001940000047ab9 */ /* 0x000fe20000000a00 */
[----:B------:R-:W-:Y:S01]  /*5ef0*/  BSSY B1, `(.L_x_113) ;  /* 0x000006c000017945 */ /* 0x000fe20003800000 */
[----:B------:R-:W-:Y:S01]  /*5f00*/  IMAD.MOV.U32 R14, RZ, RZ, -0x1 ;  /* 0xffffffffff0e7424 */ /* 0x000fe200078e00ff */
[----:B------:R-:W-:Y:S01]  /*5f10*/  ISETP.GT.U32.AND P1, PT, R6, 0x5, PT ;  /* 0x000000050600780c */ /* 0x000fe20003f24070 */
[----:B------:R-:W-:Y:S01]  /*5f20*/  IMAD.MOV.U32 R17, RZ, RZ, -0x1 ;  /* 0xffffffffff117424 */ /* 0x000fe200078e00ff */
[----:B------:R-:W-:Y:S01]  /*5f30*/  IADD3.X R5, R5, UR13, RZ, P5, !PT ;  /* 0x0000000d05057c10 */ /* 0x000fe2000affe4ff */
[----:B------:R-:W-:Y:S01]  /*5f40*/  IMAD.MOV.U32 R9, RZ, RZ, -0x1 ;  /* 0xffffffffff097424 */ /* 0x000fe200078e00ff */
[----:B------:R-:W-:-:S02]  /*5f50*/  ISETP.LT.U32.AND P1, PT, R12, 0x6, P1 ;  /* 0x000000060c00780c */ /* 0x000fc40000f21070 */
[----:B------:R-:W-:Y:S01]  /*5f60*/  PRMT R15, RZ, 0x7610, R15 ;  /* 0x00007610ff0f7816 */ /* 0x000fe2000000000f */
[----:B------:R-:W0:Y:S01]  /*5f70*/  @P3 S2R R3, SR_CgaCtaId ;  /* 0x0000000000033919 */ /* 0x000e220000008800 */
[----:B------:R-:W-:-:S04]  /*5f80*/  @P3 MOV R2, 0x400 ;  /* 0x0000040000023802 */ /* 0x000fc80000000f00 */
[----:B0-----:R-:W-:Y:S01]  /*5f90*/  @P3 LEA R7, R3, R2, 0x18 ;  /* 0x0000000203073211 */ /* 0x001fe200078ec0ff */
[----:B------:R-:W-:-:S03]  /*5fa0*/  IMAD.WIDE.U32 R2, R6, -0x55555555, RZ ;  /* 0xaaaaaaab06027825 */ /* 0x000fc600078e00ff */
[----:B------:R0:W-:Y:S01]  /*5fb0*/  @P3 SYNCS.ARRIVE.TRANS64.A1T0 RZ, [R7+URZ+0x78], RZ ;  /* 0x000078ff07ff39a7 */ /* 0x0001e2000810003f */
[----:B------:R-:W-:Y:S02]  /*5fc0*/  ISETP.GE.U32.AND P3, PT, R12, 0x6, PT ;  /* 0x000000060c00780c */ /* 0x000fe40003f66070 */
[----:B------:R-:W-:Y:S02]  /*5fd0*/  PRMT R2, RZ, 0x7610, R2 ;  /* 0x00007610ff027816 */ /* 0x000fe40000000002 */
[----:B0-----:R-:W-:Y:S02]  /*5fe0*/  SHF.R.U32.HI R7, RZ, 0x2, R3 ;  /* 0x00000002ff077819 */ /* 0x001fe40000011603 */
[----:B------:R-:W-:Y:S02]  /*5ff0*/  SEL R3, RZ, 0x1, !P1 ;  /* 0x00000001ff037807 */ /* 0x000fe40004800000 */
[----:B------:R-:W-:Y:S01]  /*6000*/  ISETP.GE.U32.AND P1, PT, R0, UR4, PT ;  /* 0x0000000400007c0c */ /* 0x000fe2000bf26070 */
[----:B------:R-:W-:Y:S01]  /*6010*/  IMAD R13, R7, -0x6, R6 ;  /* 0xfffffffa070d7824 */ /* 0x000fe200078e0206 */
[----:B------:R-:W-:-:S02]  /*6020*/  LOP3.LUT R10, R10, R3, RZ, 0x3c, !PT ;  /* 0x000000030a0a7212 */ /* 0x000fc400078e3cff */
[----:B------:R-:W-:Y:S02]  /*6030*/  ISETP.GE.U32.AND.EX P1, PT, R5, UR5, PT, P1 ;  /* 0x0000000505007c0c */ /* 0x000fe4000bf26110 */
[----:B------:R-:W-:-:S11]  /*6040*/  @P3 LOP3.LUT R10, R10, 0x1, R7, 0x78, !PT ;  /* 0x000000010a0a3812 */ /* 0x000fd600078e7807 */
[----:B------:R-:W-:Y:S05]  /*6050*/  @P1 BRA `(.L_x_114) ;  /* 0x0000000400541947 */ /* 0x000fea0003800000 */
[----:B------:R-:W-:Y:S01]  /*6060*/  ULDC.64 UR4, c[0x0][0x628] ;  /* 0x00018a0000047ab9 */ /* 0x000fe20000000a00 */
[----:B------:R-:W0:Y:S01]  /*6070*/  S2R R17, SR_CTAID.X ;  /* 0x0000000000117919 */ /* 0x000e220000002500 */
[----:B------:R-:W-:Y:S01]  /*6080*/  ISETP.NE.U32.AND P1, PT, RZ, UR4, PT ;  /* 0x00000004ff007c0c */ /* 0x000fe2000bf25070 */
[----:B------:R-:W-:Y:S01]  /*6090*/  ULDC UR7, c[0x0][0x630] ;  /* 0x00018c0000077ab9 */ /* 0x000fe20000000800 */
[----:B------:R-:W-:Y:S01]  /*60a0*/  IMAD.MOV.U32 R2, RZ, RZ, R0 ;  /* 0x000000ffff027224 */ /* 0x000fe200078e0000 */
[----:B------:R-:W1:Y:S01]  /*60b0*/  S2R R14, SR_CTAID.Y ;  /* 0x00000000000e7919 */ /* 0x000e620000002600 */
[----:B------:R-:W-:Y:S01]  /*60c0*/  ISETP.NE.AND.EX P1, PT, RZ, UR5, PT, P1 ;  /* 0x00000005ff007c0c */ /* 0x000fe2000bf25310 */
[----:B------:R-:W-:-:S12]  /*60d0*/  IMAD.MOV.U32 R3, RZ, RZ, R5 ;  /* 0x000000ffff037224 */ /* 0x000fd800078e0005 */
[----:B------:R-:W-:Y:S05]  /*60e0*/  @!P1 BRA `(.L_x_115) ;  /* 0x0000000000289947 */ /* 0x000fea0003800000 */
[----:B------:R-:W-:Y:S02]  /*60f0*/  ULDC UR6, c[0x0][0x634] ;  /* 0x00018d0000067ab9 */ /* 0x000fe40000000800 */
[----:B------:R-:W-:-:S05]  /*6100*/  IADD3 R9, P1, R0, UR6, RZ ;  /* 0x0000000600097c10 */ /* 0x000fca000ff3e0ff */
[----:B------:R-:W-:-:S04]  /*6110*/  IMAD.X R19, RZ, RZ, R5, P1 ;  /* 0x000000ffff137224 */ /* 0x000fc800008e0605 */
[----:B------:R-:W-:-:S04]  /*6120*/  IMAD.WIDE.U32 R6, R19, UR4, RZ ;  /* 0x0000000413067c25 */ /* 0x000fc8000f8e00ff */
[----:B------:R-:W-:-:S04]  /*6130*/  IMAD.WIDE.U32 R6, P1, R9, UR5, R6 ;  /* 0x0000000509067c25 */ /* 0x000fc8000f820006 */
[----:B------:R-:W-:-:S04]  /*6140*/  IMAD.WIDE.U32 R8, R9, UR4, RZ ;  /* 0x0000000409087c25 */ /* 0x000fc8000f8e00ff */
[----:B------:R-:W-:Y:S01]  /*6150*/  IMAD.X R3, RZ, RZ, RZ, P1 ;  /* 0x000000ffff037224 */ /* 0x000fe200008e06ff */
[----:B------:R-:W-:Y:S01]  /*6160*/  IADD3 RZ, P1, R9, R6, RZ ;  /* 0x0000000609ff7210 */ /* 0x000fe20007f3e0ff */
[----:B------:R-:W-:-:S04]  /*6170*/  IMAD.MOV.U32 R2, RZ, RZ, R7 ;  /* 0x000000ffff027224 */ /* 0x000fc800078e0007 */
[----:B------:R-:W-:-:S08]  /*6180*/  IMAD.WIDE.U32.X R2, R19, UR5, R2, P1 ;  /* 0x0000000513027c25 */ /* 0x000fd000088e0402 */
.L_x_115:
[--C-:B------:R-:W-:Y:S01]  /*6190*/  SHF.R.U64 R8, R2, UR7, R3.reuse ;  /* 0x0000000702087c19 */ /* 0x100fe20008001203 */
[----:B------:R-:W-:Y:S01]  /*61a0*/  ULDC.64 UR4, c[0x0][0x620] ;  /* 0x0001880000047ab9 */ /* 0x000fe20000000a00 */
[----:B------:R-:W-:Y:S01]  /*61b0*/  SHF.R.U32.HI R2, RZ, UR7, R3 ;  /* 0x00000007ff027c19 */ /* 0x000fe20008011603 */
[----:B------:R-:W-:Y:S01]  /*61c0*/  IMAD.MOV.U32 R3, RZ, RZ, R5 ;  /* 0x000000ffff037224 */ /* 0x000fe200078e0005 */
[----:B------:R-:W-:Y:S01]  /*61d0*/  IADD3 R7, P1, RZ, -R8, RZ ;  /* 0x80000008ff077210 */ /* 0x000fe20007f3e0ff */
[----:B------:R-:W2:Y:S01]  /*61e0*/  LDC R22, c[0x0][0x144] ;  /* 0x00005100ff167b82 */ /* 0x000ea20000000800 */
[----:B0-----:R-:W-:Y:S01]  /*61f0*/  I2FP.F32.U32 R9, R17 ;  /* 0x0000001100097245 */ /* 0x001fe20000201000 */
[----:B------:R-:W-:Y:S01]  /*6200*/  ULDC.64 UR8, c[0x0][0x640] ;  /* 0x0001900000087ab9 */ /* 0x000fe20000000a00 */
[----:B------:R-:W-:Y:S01]  /*6210*/  ULDC UR6, c[0x0][0x608] ;  /* 0x0001820000067ab9 */ /* 0x000fe20000000800 */
[----:B------:R-:W-:Y:S01]  /*6220*/  IMAD.X R2, RZ, RZ, ~R2, P1 ;  /* 0x000000ffff027224 */ /* 0x000fe200008e0e02 */
[----:B------:R-:W-:-:S03]  /*6230*/  ISETP.NE.U32.AND P1, PT, RZ, UR8, PT ;  /* 0x00000008ff007c0c */ /* 0x000fc6000bf25070 */
[----:B------:R-:W-:Y:S01]  /*6240*/  IMAD R6, R2, UR4, RZ ;  /* 0x0000000402067c24 */ /* 0x000fe2000f8e02ff */
[----:B------:R-:W0:Y:S01]  /*6250*/  LDC R19, c[0x0][0x148] ;  /* 0x00005200ff137b82 */ /* 0x000e220000000800 */
[----:B------:R-:W-:Y:S01]  /*6260*/  IMAD.MOV.U32 R2, RZ, RZ, R0 ;  /* 0x000000ffff027224 */ /* 0x000fe200078e0000 */
[----:B------:R-:W-:-:S03]  /*6270*/  ISETP.NE.AND.EX P1, PT, RZ, UR9, PT, P1 ;  /* 0x00000009ff007c0c */ /* 0x000fc6000bf25310 */
[----:B------:R-:W-:Y:S01]  /*6280*/  IMAD.WIDE.U32 R2, R7, UR4, R2 ;  /* 0x0000000407027c25 */ /* 0x000fe2000f8e0002 */
[----:B------:R-:W-:-:S03]  /*6290*/  ULDC UR4, c[0x0][0x150] ;  /* 0x0000540000047ab9 */ /* 0x000fc60000000800 */
[----:B------:R-:W-:Y:S02]  /*62a0*/  IMAD R7, R7, UR5, R6 ;  /* 0x0000000507077c24 */ /* 0x000fe4000f8e0206 */
[----:B------:R-:W-:Y:S01]  /*62b0*/  FMUL R6, R9, UR4 ;  /* 0x0000000409067c20 */ /* 0x000fe20008400000 */
[----:B------:R-:W-:Y:S01]  /*62c0*/  ULDC UR4, c[0x0][0x618] ;  /* 0x0001860000047ab9 */ /* 0x000fe20000000800 */
[----:B------:R-:W-:Y:S01]  /*62d0*/  ULDC UR5, c[0x0][0x154] ;  /* 0x0000550000057ab9 */ /* 0x000fe20000000800 */
[----:B------:R-:W-:-:S03]  /*62e0*/  IMAD.IADD R3, R3, 0x1, R7 ;  /* 0x0000000103037824 */ /* 0x000fc600078e0207 */
[----:B------:R-:W3:Y:S02]  /*62f0*/  F2I.U32.TRUNC.NTZ R6, R6 ;  /* 0x0000000600067305 */ /* 0x000ee4000020f000 */
[----:B------:R-:W-:Y:S02]  /*6300*/  SHF.R.U64 R9, R2, UR4, R3 ;  /* 0x0000000402097c19 */ /* 0x000fe40008001203 */
[----:B-1----:R-:W-:-:S05]  /*6310*/  I2FP.F32.U32 R2, R14 ;  /* 0x0000000e00027245 */ /* 0x002fca0000201000 */
[----:B------:R-:W-:Y:S01]  /*6320*/  FMUL R21, R2, UR5 ;  /* 0x0000000502157c20 */ /* 0x000fe20008400000 */
[----:B------:R-:W-:Y:S01]  /*6330*/  SHF.R.U32.HI R2, RZ, UR4, R3 ;  /* 0x00000004ff027c19 */ /* 0x000fe20008011603 */
[----:B------:R-:W-:-:S03]  /*6340*/  ULDC UR4, c[0x0][0x658] ;  /* 0x0001960000047ab9 */ /* 0x000fc60000000800 */
[--C-:B------:R-:W-:Y:S01]  /*6350*/  SHF.R.U64 R20, R9, UR6, R2.reuse ;  /* 0x0000000609147c19 */ /* 0x100fe20008001202 */
[----:B------:R-:W1:Y:S01]  /*6360*/  F2I.U32.TRUNC.NTZ R21, R21 ;  /* 0x0000001500157305 */ /* 0x000e62000020f000 */
[----:B------:R-:W-:Y:S01]  /*6370*/  SHF.R.U32.HI R3, RZ, UR6, R2 ;  /* 0x00000006ff037c19 */ /* 0x000fe20008011602 */
[----:B---3--:R-:W-:-:S03]  /*6380*/  IMAD.MOV R6, RZ, RZ, -R6 ;  /* 0x000000ffff067224 */ /* 0x008fc600078e0a06 */
[----:B------:R-:W-:Y:S01]  /*6390*/  SHF.R.U64 R18, R20, UR4, R3 ;  /* 0x0000000414127c19 */ /* 0x000fe20008001203 */
[----:B--2---:R-:W-:Y:S01]  /*63a0*/  IMAD R17, R22, R6, R17 ;  /* 0x0000000616117224 */ /* 0x004fe200078e0211 */
[----:B------:R-:W-:-:S03]  /*63b0*/  SHF.R.U32.HI R23, RZ, UR4, R3 ;  /* 0x00000004ff177c19 */ /* 0x000fc60008011603 */
[----:B------:R-:W-:Y:S02]  /*63c0*/  IMAD.MOV.U32 R2, RZ, RZ, R18 ;  /* 0x000000ffff027224 */ /* 0x000fe400078e0012 */
[----:B------:R-:W-:Y:S01]  /*63d0*/  IMAD.MOV.U32 R3, RZ, RZ, R23 ;  /* 0x000000ffff037224 */ /* 0x000fe200078e0017 */
[----:B------:R-:W-:Y:S06]  /*63e0*/  @!P1 BRA `(.L_x_116) ;  /* 0x0000000000289947 */ /* 0x000fec0003800000 */
[----:B------:R-:W-:Y:S02]  /*63f0*/  ULDC UR4, c[0x0][0x64c] ;  /* 0x0001930000047ab9 */ /* 0x000fe40000000800 */
[----:B------:R-:W-:-:S05]  /*6400*/  IADD3 R3, P1, R18, UR4, RZ ;  /* 0x0000000412037c10 */ /* 0x000fca000ff3e0ff */
[----:B------:R-:W-:-:S04]  /*6410*/  IMAD.X R23, RZ, RZ, R23, P1 ;  /* 0x000000ffff177224 */ /* 0x000fc800008e0617 */
[----:B------:R-:W-:-:S04]  /*6420*/  IMAD.WIDE.U32 R6, R23, UR8, RZ ;  /* 0x0000000817067c25 */ /* 0x000fc8000f8e00ff */
[----:B------:R-:W-:-:S04]  /*6430*/  IMAD.WIDE.U32 R6, P1, R3, UR9, R6 ;  /* 0x0000000903067c25 */ /* 0x000fc8000f820006 */
[----:B------:R-:W-:-:S04]  /*6440*/  IMAD.WIDE.U32 R2, R3, UR8, RZ ;  /* 0x0000000803027c25 */ /* 0x000fc8000f8e00ff */
[----:B------:R-:W-:Y:S01]  /*6450*/  IMAD.MOV.U32 R2, RZ, RZ, R7 ;  /* 0x000000ffff027224 */ /* 0x000fe200078e0007 */
[----:B------:R-:W-:Y:S01]  /*6460*/  IADD3 RZ, P3, R3, R6, RZ ;  /* 0x0000000603ff7210 */ /* 0x000fe20007f7e0ff */
[----:B------:R-:W-:-:S04]  /*6470*/  IMAD.X R3, RZ, RZ, RZ, P1 ;  /* 0x000000ffff037224 */ /* 0x000fc800008e06ff */
[----:B------:R-:W-:-:S08]  /*6480*/  IMAD.WIDE.U32.X R2, R23, UR9, R2, P3 ;  /* 0x0000000917027c25 */ /* 0x000fd000098e0402 */
.L_x_116:
[----:B------:R-:W-:Y:S01]  /*6490*/  ULDC UR4, c[0x0][0x648] ;  /* 0x0001920000047ab9 */ /* 0x000fe20000000800 */
[----:B-1----:R-:W-:Y:S01]  /*64a0*/  IMAD.MOV R21, RZ, RZ, -R21 ;  /* 0x000000ffff157224 */ /* 0x002fe200078e0a15 */
[----:B------:R-:W-:Y:S01]  /*64b0*/  SHF.R.U64 R3, R2, UR4, R3 ;  /* 0x0000000402037c19 */ /* 0x000fe20008001203 */
[----:B------:R-:W-:Y:S01]  /*64c0*/  ULDC UR4, c[0x0][0x638] ;  /* 0x00018e0000047ab9 */ /* 0x000fe20000000800 */
[----:B------:R-:W-:Y:S01]  /*64d0*/  LOP3.LUT R20, R20, UR17, RZ, 0xc0, !PT ;  /* 0x0000001114147c12 */ /* 0x000fe2000f8ec0ff */
[----:B0-----:R-:W-:Y:S01]  /*64e0*/  @P4 IMAD R17, R19, R21, R14 ;  /* 0x0000001513114224 */ /* 0x001fe200078e020e */
[----:B------:R-:W-:Y:S01]  /*64f0*/  ULDC UR5, c[0x0][0x610] ;  /* 0x0001840000057ab9 */ /* 0x000fe20000000800 */
[----:B------:R-:W-:Y:S02]  /*6500*/  IMAD.MOV R7, RZ, RZ, -R3 ;  /* 0x000000ffff077224 */ /* 0x000fe400078e0a03 */
[----:B------:R-:W-:Y:S01]  /*6510*/  IMAD R14, R3, UR18, R20 ;  /* 0x00000012030e7c24 */ /* 0x000fe2000f8e0214 */
[----:B------:R-:W-:Y:S01]  /*6520*/  LOP3.LUT R3, R9, UR16, RZ, 0xc0, !PT ;  /* 0x0000001009037c12 */ /* 0x000fe2000f8ec0ff */
[----:B------:R-:W-:Y:S01]  /*6530*/  IMAD R18, R7, UR4, R18 ;  /* 0x0000000407127c24 */ /* 0x000fe2000f8e0212 */
[----:B------:R-:W-:Y:S01]  /*6540*/  ULDC UR4, c[0x0][0x600] ;  /* 0x0001800000047ab9 */ /* 0x000fe20000000800 */
[----:B------:R-:W-:-:S02]  /*6550*/  IMAD R14, R14, UR5, R17 ;  /* 0x000000050e0e7c24 */ /* 0x000fc4000f8e0211 */
[----:B------:R-:W-:Y:S02]  /*6560*/  IMAD R3, R18, UR4, R3 ;  /* 0x0000000412037c24 */ /* 0x000fe4000f8e0203 */
[----:B------:R-:W-:Y:S02]  /*6570*/  IMAD.MOV.U32 R2, RZ, RZ, 0x1 ;  /* 0x00000001ff027424 */ /* 0x000fe400078e00ff */
[----:B------:R-:W-:Y:S01]  /*6580*/  IMAD.MOV.U32 R9, RZ, RZ, R8 ;  /* 0x000000ffff097224 */ /* 0x000fe200078e0008 */
[----:B------:R-:W-:Y:S02]  /*6590*/  SEL R17, R3, R14, !P4 ;  /* 0x0000000e03117207 */ /* 0x000fe40006000000 */
[----:B------:R-:W-:-:S07]  /*65a0*/  SEL R14, R14, R3, !P4 ;  /* 0x000000030e0e7207 */ /* 0x000fce0006000000 */
.L_x_114:
[----:B------:R-:W-:Y:S05]  /*65b0*/  BSYNC B1 ;  /* 0x0000000000017941 */ /* 0x000fea0003800000 */
.L_x_113:
[----:B------:R-:W-:-:S13]  /*65c0*/  LOP3.LUT P1, RZ, R2, 0xff, RZ, 0xc0, !PT ;  /* 0x000000ff02ff7812 */ /* 0x000fda000782c0ff */
[----:B------:R-:W-:Y:S05]  /*65d0*/  @P1 BRA `(.L_x_117) ;  /* 0xfffffff400441947 */ /* 0x000fea000383ffff */
[----:B------:R-:W-:Y:S05]  /*65e0*/  BSYNC B0 ;  /* 0x0000000000007941 */ /* 0x000fea0003800000 */
.L_x_105:
[----:B------:R-:W-:-:S03]  /*65f0*/  UMOV UR4, 0xffffffff ;  /* 0xffffffff00047882 */ /* 0x000fc60000000000 */
[----:B------:R-:W-:Y:S05]  /*6600*/  BRA.DIV UR4, `(.L_x_118) ;  /* 0x0000000604647947 */ /* 0x000fea000b800000 */
[----:B------:R-:W-:-:S13]  /*6610*/  ELECT P0, URZ, PT ;  /* 0x00000000003f782f */ /* 0x000fda0003800000 */
.L_x_134:
[----:B------:R-:W-:Y:S04]  /*6620*/  BSSY B0, `(.L_x_119) ;  /* 0x000003d000007945 */ /* 0x000fe80003800000 */
[----:B------:R-:W-:Y:S05]  /*6630*/  @!P0 BRA `(.L_x_120) ;  /* 0x0000000000ec8947 */ /* 0x000fea0003800000 */
[----:B------:R-:W-:-:S04]  /*6640*/  LOP3.LUT R4, R4, 0x2, RZ, 0xfc, !PT ;  /* 0x0000000204047812 */ /* 0x000fc800078efcff */
[----:B------:R-:W-:-:S13]  /*6650*/  ISETP.NE.AND P0, PT, R4, 0x3, PT ;  /* 0x000000030400780c */ /* 0x000fda0003f05270 */
[----:B------:R-:W-:Y:S05]  /*6660*/  @!P0 BRA `(.L_x_121) ;  /* 0x0000000000048947 */ /* 0x000fea0003800000 */
[----:B------:R-:W-:Y:S01]  /*6670*/  BPT.TRAP 0x1 ;  /* 0x000000040000795c */ /* 0x000fe20000300000 */
.L_x_121:
[----:B------:R-:W0:Y:S01]  /*6680*/  S2R R3, SR_CgaCtaId ;  /* 0x0000000000037919 */ /* 0x000e220000008800 */
[----:B------:R-:W-:Y:S02]  /*6690*/  MOV R0, 0x400 ;  /* 0x0000040000007802 */ /* 0x000fe40000000f00 */
[----:B------:R-:W-:Y:S02]  /*66a0*/  SHF.L.U32 R2, R10, 0x1f, RZ ;  /* 0x0000001f0a027819 */ /* 0x000fe400000006ff */
[----:B0-----:R-:W-:-:S05]  /*66b0*/  LEA R0, R3, R0, 0x18 ;  /* 0x0000000003007211 */ /* 0x001fca00078ec0ff */
[----:B------:R-:W-:-:S04]  /*66c0*/  VIADD R0, R0, 0x30 ;  /* 0x0000003000007836 */ /* 0x000fc80000000000 */
[C---:B------:R-:W-:Y:S02]  /*66d0*/  IMAD R5, R13.reuse, 0x8, R0 ;  /* 0x000000080d057824 */ /* 0x040fe400078e0200 */
[----:B------:R-:W-:Y:S02]  /*66e0*/  VIADD R13, R13, 0x1 ;  /* 0x000000010d0d7836 */ /* 0x000fe40000000000 */
[----:B------:R-:W0:Y:S03]  /*66f0*/  SYNCS.PHASECHK.TRANS64.TRYWAIT P0, [R5+URZ], R2 ;  /* 0x00000002050075a7 */ /* 0x000e26000800017f */
[----:B------:R-:W-:-:S04]  /*6700*/  ISETP.NE.AND P1, PT, R13, 0x6, PT ;  /* 0x000000060d00780c */ /* 0x000fc80003f25270 */
[----:B------:R-:W-:Y:S02]  /*6710*/  SEL R3, RZ, 0x1, P1 ;  /* 0x00000001ff037807 */ /* 0x000fe40000800000 */
[----:B------:R-:W-:Y:S02]  /*6720*/  SEL R13, R13, RZ, P1 ;  /* 0x000000ff0d0d7207 */ /* 0x000fe40000800000 */
[----:B------:R-:W-:-:S03]  /*6730*/  LOP3.LUT R10, R10, R3, RZ, 0x3c, !PT ;  /* 0x000000030a0a7212 */ /* 0x000fc600078e3cff */
[----:B------:R-:W-:Y:S01]  /*6740*/  IMAD R7, R13, 0x8, R0 ;  /* 0x000000080d077824 */ /* 0x000fe200078e0200 */
[----:B------:R-:W-:Y:S01]  /*6750*/  SHF.L.U32 R4, R10, 0x1f, RZ ;  /* 0x0000001f0a047819 */ /* 0x000fe200000006ff */
[----:B0-----:R-:W-:Y:S06]  /*6760*/  @!P0 BRA `(.L_x_122) ;  /* 0x0000000400308947 */ /* 0x001fec0003800000 */
.L_x_135:
[----:B------:R-:W1:Y:S01]  /*6770*/  SYNCS.PHASECHK.TRANS64.TRYWAIT P0, [R7+URZ], R4 ;  /* 0x00000004070075a7 */ /* 0x000e62000800017f */
[----:B0-----:R-:W-:-:S05]  /*6780*/  VIADD R2, R13, 0x1 ;  /* 0x000000010d027836 */ /* 0x001fca0000000000 */
[----:B------:R-:W-:-:S04]  /*6790*/  ISETP.NE.AND P1, PT, R2, 0x6, PT ;  /* 0x000000060200780c */ /* 0x000fc80003f25270 */
[----:B------:R-:W-:Y:S02]  /*67a0*/  SEL R3, RZ, 0x1, P1 ;  /* 0x00000001ff037807 */ /* 0x000fe40000800000 */
[----:B------:R-:W-:Y:S02]  /*67b0*/  SEL R9, R2, RZ, P1 ;  /* 0x000000ff02097207 */ /* 0x000fe40000800000 */
[----:B------:R-:W-:-:S03]  /*67c0*/  LOP3.LUT R10, R10, R3, RZ, 0x3c, !PT ;  /* 0x000000030a0a7212 */ /* 0x000fc600078e3cff */
[----:B------:R-:W-:Y:S01]  /*67d0*/  IMAD R6, R9, 0x8, R0 ;  /* 0x0000000809067824 */ /* 0x000fe200078e0200 */
[----:B------:R-:W-:Y:S01]  /*67e0*/  SHF.L.U32 R5, R10, 0x1f, RZ ;  /* 0x0000001f0a057819 */ /* 0x000fe200000006ff */
[----:B-1----:R-:W-:Y:S06]  /*67f0*/  @!P0 BRA `(.L_x_123) ;  /* 0x0000000400208947 */ /* 0x002fec0003800000 */
.L_x_136:
[----:B------:R-:W1:Y:S01]  /*6800*/  SYNCS.PHASECHK.TRANS64.TRYWAIT P0, [R6+URZ], R5 ;  /* 0x00000005060075a7 */ /* 0x000e62000800017f */
[----:B------:R-:W-:-:S05]  /*6810*/  VIADD R2, R9, 0x1 ;  /* 0x0000000109027836 */ /* 0x000fca0000000000 */
[----:B------:R-:W-:-:S04]  /*6820*/  ISETP.NE.AND P1, PT, R2, 0x6, PT ;  /* 0x000000060200780c */ /* 0x000fc80003f25270 */
[----:B------:R-:W-:Y:S02]  /*6830*/  SEL R3, RZ, 0x1, P1 ;  /* 0x00000001ff037807 */ /* 0x000fe40000800000 */
[----:B0-----:R-:W-:Y:S02]  /*6840*/  SEL R7, R2, RZ, P1 ;  /* 0x000000ff02077207 */ /* 0x001fe40000800000 */
[----:B------:R-:W-:-:S03]  /*6850*/  LOP3.LUT R10, R10, R3, RZ, 0x3c, !PT ;  /* 0x000000030a0a7212 */ /* 0x000fc600078e3cff */
[----:B------:R-:W-:Y:S01]  /*6860*/  IMAD R9, R7, 0x8, R0 ;  /* 0x0000000807097824 */ /* 0x000fe200078e0200 */
[----:B------:R-:W-:Y:S01]  /*6870*/  SHF.L.U32 R4, R10, 0x1f, RZ ;  /* 0x0000001f0a047819 */ /* 0x000fe200000006ff */
[----:B-1----:R-:W-:Y:S06]  /*6880*/  @!P0 BRA `(.L_x_124) ;  /* 0x0000000400108947 */ /* 0x002fec0003800000 */
.L_x_137:
[----:B------:R-:W1:Y:S01]  /*6890*/  SYNCS.PHASECHK.TRANS64.TRYWAIT P0, [R9+URZ], R4 ;  /* 0x00000004090075a7 */ /* 0x000e62000800017f */
[----:B------:R-:W-:-:S05]  /*68a0*/  VIADD R2, R7, 0x1 ;  /* 0x0000000107027836 */ /* 0x000fca0000000000 */
[----:B------:R-:W-:-:S04]  /*68b0*/  ISETP.NE.AND P1, PT, R2, 0x6, PT ;  /* 0x000000060200780c */ /* 0x000fc80003f25270 */
[----:B------:R-:W-:Y:S02]  /*68c0*/  SEL R3, RZ, 0x1, P1 ;  /* 0x00000001ff037807 */ /* 0x000fe40000800000 */
[----:B------:R-:W-:Y:S02]  /*68d0*/  SEL R7, R2, RZ, P1 ;  /* 0x000000ff02077207 */ /* 0x000fe40000800000 */
[----:B------:R-:W-:-:S03]  /*68e0*/  LOP3.LUT R11, R10, R3, RZ, 0x3c, !PT ;  /* 0x000000030a0b7212 */ /* 0x000fc600078e3cff */
[----:B0-----:R-:W-:Y:S01]  /*68f0*/  IMAD R6, R7, 0x8, R0 ;  /* 0x0000000807067824 */ /* 0x001fe200078e0200 */
[----:B------:R-:W-:Y:S01]  /*6900*/  SHF.L.U32 R5, R11, 0x1f, RZ ;  /* 0x0000001f0b057819 */ /* 0x000fe200000006ff */
[----:B-1----:R-:W-:Y:S06]  /*6910*/  @!P0 BRA `(.L_x_125) ;  /* 0x0000000400008947 */ /* 0x002fec0003800000 */
.L_x_138:
[----:B------:R-:W1:Y:S01]  /*6920*/  SYNCS.PHASECHK.TRANS64.TRYWAIT P0, [R6+URZ], R5 ;  /* 0x00000005060075a7 */ /* 0x000e62000800017f */
[----:B------:R-:W-:-:S05]  /*6930*/  VIADD R2, R7, 0x1 ;  /* 0x0000000107027836 */ /* 0x000fca0000000000 */
[----:B------:R-:W-:-:S04]  /*6940*/  ISETP.NE.AND P1, PT, R2, 0x6, PT ;  /* 0x000000060200780c */ /* 0x000fc80003f25270 */
[----:B0-----:R-:W-:Y:S02]  /*6950*/  SEL R4, RZ, 0x1, P1 ;  /* 0x00000001ff047807 */ /* 0x001fe40000800000 */
[----:B------:R-:W-:Y:S02]  /*6960*/  SEL R3, R2, RZ, P1 ;  /* 0x000000ff02037207 */ /* 0x000fe40000800000 */
[----:B------:R-:W-:Y:S01]  /*6970*/  LOP3.LUT R4, R11, R4, RZ, 0x3c, !PT ;  /* 0x000000040b047212 */ /* 0x000fe200078e3cff */
[----:B-1----:R-:W-:Y:S06]  /*6980*/  @!P0 BRA `(.L_x_126) ;  /* 0x0000000000f88947 */ /* 0x002fec0003800000 */
.L_x_139:
[----:B------:R-:W-:Y:S01]  /*6990*/  IMAD R3, R3, 0x8, R0 ;  /* 0x0000000803037824 */ /* 0x000fe200078e0200 */
[----:B------:R-:W-:-:S07]  /*69a0*/  SHF.L.U32 R0, R4, 0x1f, RZ ;  /* 0x0000001f04007819 */ /* 0x000fce00000006ff */
.L_x_127:
[----:B-1----:R1:W2:Y:S02]  /*69b0*/  SYNCS.PHASECHK.TRANS64.TRYWAIT P0, [R3+URZ], R0 ;  /* 0x00000000030075a7 */ /* 0x0022a4000800017f */
[----:B--2---:R-:W-:Y:S05]  /*69c0*/  @!P0 NANOSLEEP.SYNCS 0x989680 ;  /* 0x009896800000895d */ /* 0x004fea0003900000 */
[----:B------:R-:W2:Y:S02]  /*69d0*/  @!P0 SYNCS.PHASECHK.TRANS64 P0, [R3+URZ], R0 ;  /* 0x00000000030085a7 */ /* 0x000ea4000800007f */
[----:B--2---:R-:W-:Y:S05]  /*69e0*/  @!P0 BRA `(.L_x_127) ;  /* 0xfffffffc00f08947 */ /* 0x004fea000383ffff */
.L_x_120:
[----:B------:R-:W-:Y:S05]  /*69f0*/  BSYNC B0 ;  /* 0x0000000000007941 */ /* 0x000fea0003800000 */
.L_x_119:
[----:B------:R-:W-:Y:S05]  /*6a00*/  EXIT ;  /* 0x000000000000794d */ /* 0x000fea0003800000 */
.L_x_17:
[----:B-1----:R-:W-:-:S04]  /*6a10*/  IMAD.U32 R7, RZ, RZ, UR6 ;  /* 0x00000006ff077e24 */ /* 0x002fc8000f8e00ff */
[----:B------:R1:W3:Y:S03]  /*6a20*/  SYNCS.PHASECHK.TRANS64.TRYWAIT P0, [R7+URZ], R6 ;  /* 0x00000006070075a7 */ /* 0x0002e6000800017f */
[----:B---3--:R-:W-:Y:S05]  /*6a30*/  @!P0 NANOSLEEP.SYNCS 0x989680 ;  /* 0x009896800000895d */ /* 0x008fea0003900000 */
[----:B------:R-:W3:Y:S02]  /*6a40*/  @!P0 SYNCS.PHASECHK.TRANS64 P0, [R7+URZ], R6 ;  /* 0x00000006070085a7 */ /* 0x000ee4000800007f */
[----:B---3--:R-:W-:Y:S05]  /*6a50*/  @!P0 BRA `(.L_x_17) ;  /* 0xfffffffc00ec8947 */ /* 0x008fea000383ffff */
[----:B------:R-:W-:Y:S05]  /*6a60*/  BRA `(.L_x_16) ;  /* 0xffffffa800507947 */ /* 0x000fea000383ffff */
.L_x_23:
[----:B-1----:R-:W-:-:S04]  /*6a70*/  IMAD.U32 R8, RZ, RZ, UR12 ;  /* 0x0000000cff087e24 */ /* 0x002fc8000f8e00ff */
[----:B------:R1:W3:Y:S03]  /*6a80*/  SYNCS.PHASECHK.TRANS64.TRYWAIT P0, [R8+URZ], R7 ;  /* 0x00000007080075a7 */ /* 0x0002e6000800017f */
[----:B---3--:R-:W-:Y:S05]  /*6a90*/  @!P0 NANOSLEEP.SYNCS 0x989680 ;  /* 0x009896800000895d */ /* 0x008fea0003900000 */
[----:B------:R-:W3:Y:S02]  /*6aa0*/  @!P0 SYNCS.PHASECHK.TRANS64 P0, [R8+URZ], R7 ;  /* 0x00000007080085a7 */ /* 0x000ee4000800007f */
[----:B---3--:R-:W-:Y:S05]  /*6ab0*/  @!P0 BRA `(.L_x_23) ;  /* 0xfffffffc00ec8947 */ /* 0x008fea000383ffff */
[----:B------:R-:W-:Y:S05]  /*6ac0*/  BRA `(.L_x_22) ;  /* 0xffffffac00d47947 */ /* 0x000fea000383ffff */
.L_x_106:
[----:B------:R-:W-:Y:S01]  /*6ad0*/  BSSY B1, `(.L_x_128) ;  /* 0x0000006000017945 */ /* 0x000fe20003800000 */
[----:B------:R-:W-:-:S07]  /*6ae0*/  IMAD.MOV.U32 R2, RZ, RZ, -0x1 ;  /* 0xffffffffff027424 */ /* 0x000fce00078e00ff */
[----:B------:R-:W-:Y:S05]  /*6af0*/  WARPSYNC.COLLECTIVE R2, `(.L_x_129) ;  /* 0x00000000020c7348 */ /* 0x000fea0003c00000 */
[----:B------:R-:W-:Y:S02]  /*6b00*/  ELECT P1, UR62, PT ;  /* 0x00000000003e782f */ /* 0x000fe40003820000 */
[----:B------:R-:W-:Y:S01]  /*6b10*/  MOV R2, UR62 ;  /* 0x0000003e00027c02 */ /* 0x000fe20008000f00 */
[----:B------:R-:W-:Y:S10]  /*6b20*/  ENDCOLLECTIVE ;  /* 0x000000000000791b */ /* 0x000ff40003800000 */
.L_x_129:
[----:B------:R-:W-:Y:S05]  /*6b30*/  BSYNC B1 ;  /* 0x0000000000017941 */ /* 0x000fea0003800000 */
.L_x_128:
[----:B------:R-:W-:Y:S05]  /*6b40*/  BRA `(.L_x_130) ;  /* 0xffffffec00f47947 */ /* 0x000fea000383ffff */
.L_x_109:
[----:B-1----:R1:W2:Y:S02]  /*6b50*/  SYNCS.PHASECHK.TRANS64.TRYWAIT P1, [R18+URZ+0x30], R7 ;  /* 0x00003007120075a7 */ /* 0x0022a4000802017f */
[----:B--2---:R-:W-:Y:S05]  /*6b60*/  @!P1 NANOSLEEP.SYNCS 0x989680 ;  /* 0x009896800000995d */ /* 0x004fea0003900000 */
[----:B------:R-:W2:Y:S02]  /*6b70*/  @!P1 SYNCS.PHASECHK.TRANS64 P1, [R18+URZ+0x30], R7 ;  /* 0x00003007120095a7 */ /* 0x000ea4000802007f */
[----:B--2---:R-:W-:Y:S05]  /*6b80*/  @!P1 BRA `(.L_x_109) ;  /* 0xfffffffc00f09947 */ /* 0x004fea000383ffff */
[----:B------:R-:W-:Y:S05]  /*6b90*/  BRA `(.L_x_131) ;  /* 0xfffffff000287947 */ /* 0x000fea000383ffff */
.L_x_118:
[----:B------:R-:W-:Y:S01]  /*6ba0*/  BSSY B0, `(.L_x_132) ;  /* 0x0000006000007945 */ /* 0x000fe20003800000 */
[----:B------:R-:W-:-:S07]  /*6bb0*/  IMAD.MOV.U32 R2, RZ, RZ, -0x1 ;  /* 0xffffffffff027424 */ /* 0x000fce00078e00ff */
[----:B------:R-:W-:Y:S05]  /*6bc0*/  WARPSYNC.COLLECTIVE R2, `(.L_x_133) ;  /* 0x00000000020c7348 */ /* 0x000fea0003c00000 */
[----:B------:R-:W-:Y:S02]  /*6bd0*/  ELECT P1, UR62, PT ;  /* 0x00000000003e782f */ /* 0x000fe40003820000 */
[----:B------:R-:W-:Y:S01]  /*6be0*/  MOV R2, UR62 ;  /* 0x0000003e00027c02 */ /* 0x000fe20008000f00 */
[----:B------:R-:W-:Y:S10]  /*6bf0*/  ENDCOLLECTIVE ;  /* 0x000000000000791b */ /* 0x000ff40003800000 */
.L_x_133:
[----:B------:R-:W-:Y:S05]  /*6c00*/  BSYNC B0 ;  /* 0x0000000000007941 */ /* 0x000fea0003800000 */
.L_x_132:
[----:B------:R-:W-:Y:S01]  /*6c10*/  PLOP3.LUT P0, PT, P1, PT, PT, 0x80, 0x0 ;  /* 0x000000000000781c */ /* 0x000fe20000f0f070 */
[----:B------:R-:W-:-:S12]  /*6c20*/  BRA `(.L_x_134) ;  /* 0xfffffff8007c7947 */ /* 0x000fd8000383ffff */
.L_x_122:
[----:B0-----:R0:W1:Y:S02]  /*6c30*/  SYNCS.PHASECHK.TRANS64.TRYWAIT P0, [R5+URZ], R2 ;  /* 0x00000002050075a7 */ /* 0x001064000800017f */
[----:B-1----:R-:W-:Y:S05]  /*6c40*/  @!P0 NANOSLEEP.SYNCS 0x989680 ;  /* 0x009896800000895d */ /* 0x002fea0003900000 */
[----:B------:R-:W1:Y:S02]  /*6c50*/  @!P0 SYNCS.PHASECHK.TRANS64 P0, [R5+URZ], R2 ;  /* 0x00000002050085a7 */ /* 0x000e64000800007f */
[----:B-1----:R-:W-:Y:S05]  /*6c60*/  @!P0 BRA `(.L_x_122) ;  /* 0xfffffffc00f08947 */ /* 0x002fea000383ffff */
[----:B------:R-:W-:Y:S05]  /*6c70*/  BRA `(.L_x_135) ;  /* 0xfffffff800bc7947 */ /* 0x000fea000383ffff */
.L_x_123:
[----:B0-----:R0:W1:Y:S02]  /*6c80*/  SYNCS.PHASECHK.TRANS64.TRYWAIT P0, [R7+URZ], R4 ;  /* 0x00000004070075a7 */ /* 0x001064000800017f */
[----:B-1----:R-:W-:Y:S05]  /*6c90*/  @!P0 NANOSLEEP.SYNCS 0x989680 ;  /* 0x009896800000895d */ /* 0x002fea0003900000 */
[----:B------:R-:W1:Y:S02]  /*6ca0*/  @!P0 SYNCS.PHASECHK.TRANS64 P0, [R7+URZ], R4 ;  /* 0x00000004070085a7 */ /* 0x000e64000800007f */
[----:B-1----:R-:W-:Y:S05]  /*6cb0*/  @!P0 BRA `(.L_x_123) ;  /* 0xfffffffc00f08947 */ /* 0x002fea000383ffff */
[----:B------:R-:W-:Y:S05]  /*6cc0*/  BRA `(.L_x_136) ;  /* 0xfffffff800cc7947 */ /* 0x000fea000383ffff */
.L_x_124:
[----:B0-----:R0:W1:Y:S02]  /*6cd0*/  SYNCS.PHASECHK.TRANS64.TRYWAIT P0, [R6+URZ], R5 ;  /* 0x00000005060075a7 */ /* 0x001064000800017f */
[----:B-1----:R-:W-:Y:S05]  /*6ce0*/  @!P0 NANOSLEEP.SYNCS 0x989680 ;  /* 0x009896800000895d */ /* 0x002fea0003900000 */
[----:B------:R-:W1:Y:S02]  /*6cf0*/  @!P0 SYNCS.PHASECHK.TRANS64 P0, [R6+URZ], R5 ;  /* 0x00000005060085a7 */ /* 0x000e64000800007f */
[----:B-1----:R-:W-:Y:S05]  /*6d00*/  @!P0 BRA `(.L_x_124) ;  /* 0xfffffffc00f08947 */ /* 0x002fea000383ffff */
[----:B------:R-:W-:Y:S05]  /*6d10*/  BRA `(.L_x_137) ;  /* 0xfffffff800dc7947 */ /* 0x000fea000383ffff */
.L_x_125:
[----:B0-----:R0:W1:Y:S02]  /*6d20*/  SYNCS.PHASECHK.TRANS64.TRYWAIT P0, [R9+URZ], R4 ;  /* 0x00000004090075a7 */ /* 0x001064000800017f */
[----:B-1----:R-:W-:Y:S05]  /*6d30*/  @!P0 NANOSLEEP.SYNCS 0x989680 ;  /* 0x009896800000895d */ /* 0x002fea0003900000 */
[----:B------:R-:W1:Y:S02]  /*6d40*/  @!P0 SYNCS.PHASECHK.TRANS64 P0, [R9+URZ], R4 ;  /* 0x00000004090085a7 */ /* 0x000e64000800007f */
[----:B-1----:R-:W-:Y:S05]  /*6d50*/  @!P0 BRA `(.L_x_125) ;  /* 0xfffffffc00f08947 */ /* 0x002fea000383ffff */
[----:B------:R-:W-:Y:S05]  /*6d60*/  BRA `(.L_x_138) ;  /* 0xfffffff800ec7947 */ /* 0x000fea000383ffff */
.L_x_126:
[----:B0-----:R0:W1:Y:S02]  /*6d70*/  SYNCS.PHASECHK.TRANS64.TRYWAIT P0, [R6+URZ], R5 ;  /* 0x00000005060075a7 */ /* 0x001064000800017f */
[----:B-1----:R-:W-:Y:S05]  /*6d80*/  @!P0 NANOSLEEP.SYNCS 0x989680 ;  /* 0x009896800000895d */ /* 0x002fea0003900000 */
[----:B------:R-:W1:Y:S02]  /*6d90*/  @!P0 SYNCS.PHASECHK.TRANS64 P0, [R6+URZ], R5 ;  /* 0x00000005060085a7 */ /* 0x000e64000800007f */
[----:B-1----:R-:W-:Y:S05]  /*6da0*/  @!P0 BRA `(.L_x_126) ;  /* 0xfffffffc00f08947 */ /* 0x002fea000383ffff */
[----:B------:R-:W-:Y:S05]  /*6db0*/  BRA `(.L_x_139) ;  /* 0xfffffff800f47947 */ /* 0x000fea000383ffff */
.L_x_140:
[----:B------:R-:W-:-:S00]  /*6dc0*/  BRA `(.L_x_140) ;  /* 0xfffffffc00fc7947 */ /* 0x000fc0000383ffff */
[----:B------:R-:W-:-:S00]  /*6dd0*/  NOP ;  /* 0x0000000000007918 */ /* 0x000fc00000000000 */
        /* <DEDUP_REMOVED lines=10> */
.L_x_141:


//--------------------- .nv.shared._ZN7cutlass13device_kernelINS_4gemm6kernel13GemmUniversalIN4cute5tupleIJiiiiEEENS1_10collective13CollectiveMmaINS1_37MainloopSm90TmaGmmaWarpSpecializedFP8ILi6ENS5_IJNS4_1CILi1EEESB_SB_EEENS1_35KernelTmaWarpSpecializedCooperativeEEENS5_IJNSA_ILi128EEENSA_ILi64EEESG_EEENS_12float_e5m2_tENS5_IJlSB_lEEESI_SJ_NS4_8TiledMMAINS4_8MMA_AtomIJNS4_4SM904GMMA30MMA_64x64x32_F32E5M2E5M2_SS_TNILNSN_7ScaleInE1ELSP_1EEEEEENS4_6LayoutINS5_IJNSA_ILi2EEESB_SB_EEENS5_IJSB_NSA_ILi0EEESV_EEEEENS5_IJNS4_10UnderscoreESY_SY_EEEEENS4_13SM90_TMA_LOADENS4_14ComposedLayoutINS4_7SwizzleILi2ELi4ELi3EEENS4_18smem_ptr_flag_bitsILi8EEENSS_INS5_IJNSA_ILi8EEESG_EEENS5_IJSG_SB_EEEEEEEvNS4_8identityES11_S1B_vS1C_EENS_8epilogue10collective6detail29Sm90TmaWarpSpecializedAdapterINS1F_15DefaultEpilogueISI_SJ_SJ_NS1E_6thread17LinearCombinationISI_Li1EffLNS1J_9ScaleType4KindE0ELNS_15FloatRoundStyleE2ESI_EENS1_15EpilogueDefaultEEEEEvvEEEEvNT_6ParamsE --------------------------
	.section	.nv.shared._ZN7cutlass13device_kernelINS_4gemm6kernel13GemmUniversalIN4cute5tupleIJiiiiEEENS1_10collective13CollectiveMmaINS1_37MainloopSm90TmaGmmaWarpSpecializedFP8ILi6ENS5_IJNS4_1CILi1EEESB_SB_EEENS1_35KernelTmaWarpSpecializedCooperativeEEENS5_IJNSA_ILi128EEENSA_ILi64EEESG_EEENS_12float_e5m2_tENS5_IJlSB_lEEESI_SJ_NS4_8TiledMMAINS4_8MMA_AtomIJNS4_4SM904GMMA30MMA_64x64x32_F32E5M2E5M2_SS_TNILNSN_7ScaleInE1ELSP_1EEEEEENS4_6LayoutINS5_IJNSA_ILi2EEESB_SB_EEENS5_IJSB_NSA_ILi0EEESV_EEEEENS5_IJNS4_10UnderscoreESY_SY_EEEEENS4_13SM90_TMA_LOADENS4_14ComposedLayoutINS4_7SwizzleILi2ELi4ELi3EEENS4_18smem_ptr_flag_bitsILi8EEENSS_INS5_IJNSA_ILi8EEESG_EEENS5_IJSG_SB_EEEEEEEvNS4_8identityES11_S1B_vS1C_EENS_8epilogue10collective6detail29Sm90TmaWarpSpecializedAdapterINS1F_15DefaultEpilogueISI_SJ_SJ_NS1E_6thread17LinearCombinationISI_Li1EffLNS1J_9ScaleType4KindE0ELNS_15FloatRoundStyleE2ESI_EENS1_15EpilogueDefaultEEEEEvvEEEEvNT_6ParamsE,"aw",@nobits
	.sectionflags	@""
	.align	16
	.zero		1024


//--------------------- .nv.shared.reserved.0     --------------------------
	.section	.nv.shared.reserved.0,"aw",@nobits
	.weak		__nv_reservedSMEM_offset_0_alias
	.size		__nv_reservedSMEM_offset_0_alias, 0, 0
	.other		__nv_reservedSMEM_offset_0_alias,@"STO_CUDA_RESERVED_SHARED STV_DEFAULT"
__nv_reservedSMEM_offset_0_alias:
	.zero		0


//--------------------- .nv.global                --------------------------
	.section	.nv.global,"aw",@nobits
.nv.global:
	.type		_ZN40_INTERNAL_47f0e3e0_4_k_cu_c5aa81fa_268434cute1_E,@object
	.size		_ZN40_INTERNAL_47f0e3e0_4_k_cu_c5aa81fa_268434cute1_E,(_ZN40_INTERNAL_47f0e3e0_4_k_cu_c5aa81fa_268434cuda3std3__45__cpo6cbeginE - _ZN40_INTERNAL_47f0e3e0_4_k_cu_c5aa81fa_268434cute1_E)
_ZN40_INTERNAL_47f0e3e0_4_k_cu_c5aa81fa_268434cute1_E:
	.zero		1
	.type		_ZN40_INTERNAL_47f0e3e0_4_k_cu_c5aa81fa_268434cuda3std3__45__cpo6cbeginE,@object
	.size		_ZN40_INTERNAL_47f0e3e0_4_k_cu_c5aa81fa_268434cuda3std3__45__cpo6cbeginE,(_ZN40_INTERNAL_47f0e3e0_4_k_cu_c5aa81fa_268434cuda3std3__48in_placeE - _ZN40_INTERNAL_47f0e3e0_4_k_cu_c5aa81fa_268434cuda3std3__45__cpo6cbeginE)
_ZN40_INTERNAL_47f0e3e0_4_k_cu_c5aa81fa_268434cuda3std3__45__cpo6cbeginE:
	.zero		1
	.type		_ZN40_INTERNAL_47f0e3e0_4_k_cu_c5aa81fa_268434cuda3std3__48in_placeE,@object
	.size		_ZN40_INTERNAL_47f0e3e0_4_k_cu_c5aa81fa_268434cuda3std3__48in_placeE,(_ZN40_INTERNAL_47f0e3e0_4_k_cu_c5aa81fa_268434cuda3std6ranges3__45__cpo9iter_moveE - _ZN40_INTERNAL_47f0e3e0_4_k_cu_c5aa81fa_268434cuda3std3__48in_placeE)
_ZN40_INTERNAL_47f0e3e0_4_k_cu_c5aa81fa_268434cuda3std3__48in_placeE:
	.zero		1
	.type		_ZN40_INTERNAL_47f0e3e0_4_k_cu_c5aa81fa_268434cuda3std6ranges3__45__cpo9iter_moveE,@object
	.size		_ZN40_INTERNAL_47f0e3e0_4_k_cu_c5aa81fa_268434cuda3std6ranges3__45__cpo9iter_moveE,(_ZN40_INTERNAL_47f0e3e0_4_k_cu_c5aa81fa_268434cuda3std3__45__cpo5beginE - _ZN40_INTERNAL_47f0e3e0_4_k_cu_c5aa81fa_268434cuda3std6ranges3__45__cpo9iter_moveE)
_ZN40_INTERNAL_47f0e3e0_4_k_cu_c5aa81fa_268434cuda3std6ranges3__45__cpo9iter_moveE:
	.zero		1
	.type		_ZN40_INTERNAL_47f0e3e0_4_k_cu_c5aa81fa_268434cuda3std3__45__cpo5beginE,@object
	.size		_ZN40_INTERNAL_47f0e3e0_4_k_cu_c5aa81fa_268434cuda3std3__45__cpo5beginE,(_ZN40_INTERNAL_47f0e3e0_4_k_cu_c5aa81fa_268434cuda3std3__442_GLOBAL__N__47f0e3e0_4_k_cu_c5aa81fa_268436ignoreE - _ZN40_INTERNAL_47f0e3e0_4_k_cu_c5aa81fa_268434cuda3std3__45__cpo5beginE)
_ZN40_INTERNAL_47f0e3e0_4_k_cu_c5aa81fa_268434cuda3std3__45__cpo5beginE:
	.zero		1
	.type		_ZN40_INTERNAL_47f0e3e0_4_k_cu_c5aa81fa_268434cuda3std3__442_GLOBAL__N__47f0e3e0_4_k_cu_c5aa81fa_268436ignoreE,@object
	.size		_ZN40_INTERNAL_47f0e3e0_4_k_cu_c5aa81fa_268434cuda3std3__442_GLOBAL__N__47f0e3e0_4_k_cu_c5aa81fa_268436ignoreE,(_ZN40_INTERNAL_47f0e3e0_4_k_cu_c5aa81fa_268434cute7productE - _ZN40_INTERNAL_47f0e3e0_4_k_cu_c5aa81fa_268434cuda3std3__442_GLOBAL__N__47f0e3e0_4_k_cu_c5aa81fa_268436ignoreE)
_ZN40_INTERNAL_47f0e3e0_4_k_cu_c5aa81fa_268434cuda3std3__442_GLOBAL__N__47f0e3e0_4_k_cu_c5aa81fa_268436ignoreE:
	.zero		1
	.type		_ZN40_INTERNAL_47f0e3e0_4_k_cu_c5aa81fa_268434cute7productE,@object
	.size		_ZN40_INTERNAL_47f0e3e0_4_k_cu_c5aa81fa_268434cute7productE,(_ZN40_INTERNAL_47f0e3e0_4_k_cu_c5aa81fa_268434cuda3std3__45__cpo3endE - _ZN40_INTERNAL_47f0e3e0_4_k_cu_c5aa81fa_268434cute7productE)
_ZN40_INTERNAL_47f0e3e0_4_k_cu_c5aa81fa_268434cute7productE:
	.zero		1
	.type		_ZN40_INTERNAL_47f0e3e0_4_k_cu_c5aa81fa_268434cuda3std3__45__cpo3endE,@object
	.size		_ZN40_INTERNAL_47f0e3e0_4_k_cu_c5aa81fa_268434cuda3std3__45__cpo3endE,(_ZN40_INTERNAL_47f0e3e0_4_k_cu_c5aa81fa_268434cuda3std3__419piecewise_constructE - _ZN40_INTERNAL_47f0e3e0_4_k_cu_c5aa81fa_268434cuda3std3__45__cpo3endE)
_ZN40_INTERNAL_47f0e3e0_4_k_cu_c5aa81fa_268434cuda3std3__45__cpo3endE:
	.zero		1
	.type		_ZN40_INTERNAL_47f0e3e0_4_k_cu_c5aa81fa_268434cuda3std3__419piecewise_constructE,@object
	.size		_ZN40_INTERNAL_47f0e3e0_4_k_cu_c5aa81fa_268434cuda3std3__419piecewise_constructE,(_ZN40_INTERNAL_47f0e3e0_4_k_cu_c5aa81fa_268434cuda3std3__45__cpo4cendE - _ZN40_INTERNAL_47f0e3e0_4_k_cu_c5aa81fa_268434cuda3std3__419piecewise_constructE)
_ZN40_INTERNAL_47f0e3e0_4_k_cu_c5aa81fa_268434cuda3std3__419piecewise_constructE:
	.zero		1
	.type		_ZN40_INTERNAL_47f0e3e0_4_k_cu_c5aa81fa_268434cuda3std3__45__cpo4cendE,@object
	.size		_ZN40_INTERNAL_47f0e3e0_4_k_cu_c5aa81fa_268434cuda3std3__45__cpo4cendE,(_ZN40_INTERNAL_47f0e3e0_4_k_cu_c5aa81fa_268434cuda3std6ranges3__45__cpo4swapE - _ZN40_INTERNAL_47f0e3e0_4_k_cu_c5aa81fa_268434cuda3std3__45__cpo4cendE)
_ZN40_INTERNAL_47f0e3e0_4_k_cu_c5aa81fa_268434cuda3std3__45__cpo4cendE:
	.zero		1
	.type		_ZN40_INTERNAL_47f0e3e0_4_k_cu_c5aa81fa_268434cuda3std6ranges3__45__cpo4swapE,@object
	.size		_ZN40_INTERNAL_47f0e3e0_4_k_cu_c5aa81fa_268434cuda3std6ranges3__45__cpo4swapE,(.L_7 - _ZN40_INTERNAL_47f0e3e0_4_k_cu_c5aa81fa_268434cuda3std6ranges3__45__cpo4swapE)
_ZN40_INTERNAL_47f0e3e0_4_k_cu_c5aa81fa_268434cuda3std6ranges3__45__cpo4swapE:
	.zero		1
.L_7:


//--------------------- .nv.constant0._ZN7cutlass13device_kernelINS_4gemm6kernel13GemmUniversalIN4cute5tupleIJiiiiEEENS1_10collective13CollectiveMmaINS1_37MainloopSm90TmaGmmaWarpSpecializedFP8ILi6ENS5_IJNS4_1CILi1EEESB_SB_EEENS1_35KernelTmaWarpSpecializedCooperativeEEENS5_IJNSA_ILi128EEENSA_ILi64EEESG_EEENS_12float_e5m2_tENS5_IJlSB_lEEESI_SJ_NS4_8TiledMMAINS4_8MMA_AtomIJNS4_4SM904GMMA30MMA_64x64x32_F32E5M2E5M2_SS_TNILNSN_7ScaleInE1ELSP_1EEEEEENS4_6LayoutINS5_IJNSA_ILi2EEESB_SB_EEENS5_IJSB_NSA_ILi0EEESV_EEEEENS5_IJNS4_10UnderscoreESY_SY_EEEEENS4_13SM90_TMA_LOADENS4_14ComposedLayoutINS4_7SwizzleILi2ELi4ELi3EEENS4_18smem_ptr_flag_bitsILi8EEENSS_INS5_IJNSA_ILi8EEESG_EEENS5_IJSG_SB_EEEEEEEvNS4_8identityES11_S1B_vS1C_EENS_8epilogue10collective6detail29Sm90TmaWarpSpecializedAdapterINS1F_15DefaultEpilogueISI_SJ_SJ_NS1E_6thread17LinearCombinationISI_Li1EffLNS1J_9ScaleType4KindE0ELNS_15FloatRoundStyleE2ESI_EENS1_15EpilogueDefaultEEEEEvvEEEEvNT_6ParamsE --------------------------
	.section	.nv.constant0._ZN7cutlass13device_kernelINS_4gemm6kernel13GemmUniversalIN4cute5tupleIJiiiiEEENS1_10collective13CollectiveMmaINS1_37MainloopSm90TmaGmmaWarpSpecializedFP8ILi6ENS5_IJNS4_1CILi1EEESB_SB_EEENS1_35KernelTmaWarpSpecializedCooperativeEEENS5_IJNSA_ILi128EEENSA_ILi64EEESG_EEENS_12float_e5m2_tENS5_IJlSB_lEEESI_SJ_NS4_8TiledMMAINS4_8MMA_AtomIJNS4_4SM904GMMA30MMA_64x64x32_F32E5M2E5M2_SS_TNILNSN_7ScaleInE1ELSP_1EEEEEENS4_6LayoutINS5_IJNSA_ILi2EEESB_SB_EEENS5_IJSB_NSA_ILi0EEESV_EEEEENS5_IJNS4_10UnderscoreESY_SY_EEEEENS4_13SM90_TMA_LOADENS4_14ComposedLayoutINS4_7SwizzleILi2ELi4ELi3EEENS4_18smem_ptr_flag_bitsILi8EEENSS_INS5_IJNSA_ILi8EEESG_EEENS5_IJSG_SB_EEEEEEEvNS4_8identityES11_S1B_vS1C_EENS_8epilogue10collective6detail29Sm90TmaWarpSpecializedAdapterINS1F_15DefaultEpilogueISI_SJ_SJ_NS1E_6thread17LinearCombinationISI_Li1EffLNS1J_9ScaleType4KindE0ELNS_15FloatRoundStyleE2ESI_EENS1_15EpilogueDefaultEEEEEvvEEEEvNT_6ParamsE,"a",@progbits
	.sectionflags	@""
	.align	4
.nv.constant0._ZN7cutlass13device_kernelINS_4gemm6kernel13GemmUniversalIN4cute5tupleIJiiiiEEENS1_10collective13CollectiveMmaINS1_37MainloopSm90TmaGmmaWarpSpecializedFP8ILi6ENS5_IJNS4_1CILi1EEESB_SB_EEENS1_35KernelTmaWarpSpecializedCooperativeEEENS5_IJNSA_ILi128EEENSA_ILi64EEESG_EEENS_12float_e5m2_tENS5_IJlSB_lEEESI_SJ_NS4_8TiledMMAINS4_8MMA_AtomIJNS4_4SM904GMMA30MMA_64x64x32_F32E5M2E5M2_SS_TNILNSN_7ScaleInE1ELSP_1EEEEEENS4_6LayoutINS5_IJNSA_ILi2EEESB_SB_EEENS5_IJSB_NSA_ILi0EEESV_EEEEENS5_IJNS4_10UnderscoreESY_SY_EEEEENS4_13SM90_TMA_LOADENS4_14ComposedLayoutINS4_7SwizzleILi2ELi4ELi3EEENS4_18smem_ptr_flag_bitsILi8EEENSS_INS5_IJNSA_ILi8EEESG_EEENS5_IJSG_SB_EEEEEEEvNS4_8identityES11_S1B_vS1C_EENS_8epilogue10collective6detail29Sm90TmaWarpSpecializedAdapterINS1F_15DefaultEpilogueISI_SJ_SJ_NS1E_6thread17LinearCombinationISI_Li1EffLNS1J_9ScaleType4KindE0ELNS_15FloatRoundStyleE2ESI_EENS1_15EpilogueDefaultEEEEEvvEEEEvNT_6ParamsE:
	.zero		1664


//--------------------- SYMBOLS --------------------------

	.type		.nv.reservedSmem.offset0,@object
	.size		.nv.reservedSmem.offset0,0x4
